// auto-generated by cutlass_sweep.gemm — config: {"arch": "sm_100", "cluster_m": 1, "cluster_n": 4, "dtype": "fp16", "dtype_b": "fp16", "layout": "nt", "stages": 0, "tile_k": 32, "tile_m": 64, "tile_n": 128}
#include "cutlass/cutlass.h"
#include "cutlass/gemm/collective/collective_builder.hpp"
#include "cutlass/gemm/device/gemm_universal_adapter.h"
#include "cutlass/gemm/kernel/gemm_universal.hpp"
#include "cutlass/epilogue/collective/collective_builder.hpp"

using ElemA = cutlass::half_t;
using ElemB = cutlass::half_t;
using ElemCD = cutlass::half_t;
using Acc  = float;
using TileShape    = cute::Shape<cute::_64, cute::_128, cute::_32>;
using ClusterShape = cute::Shape<cute::_1, cute::_4, cute::_1>;

using CollectiveEpilogue = typename cutlass::epilogue::collective::CollectiveBuilder<
    cutlass::arch::Sm100, cutlass::arch::OpClassTensorOp,
    TileShape, ClusterShape,
    cutlass::epilogue::collective::EpilogueTileAuto,
    Acc, Acc,
    ElemCD, cutlass::layout::RowMajor, 128 / cutlass::sizeof_bits<ElemCD>::value,
    ElemCD, cutlass::layout::RowMajor, 128 / cutlass::sizeof_bits<ElemCD>::value,
    cutlass::epilogue::collective::EpilogueScheduleAuto
  >::CollectiveOp;

using CollectiveMainloop = typename cutlass::gemm::collective::CollectiveBuilder<
    cutlass::arch::Sm100, cutlass::arch::OpClassTensorOp,
    ElemA, cutlass::layout::RowMajor, 128 / cutlass::sizeof_bits<ElemA>::value,
    ElemB, cutlass::layout::ColumnMajor, 128 / cutlass::sizeof_bits<ElemB>::value,
    Acc,
    TileShape, ClusterShape,
    cutlass::gemm::collective::StageCountAutoCarveout<static_cast<int>(sizeof(typename CollectiveEpilogue::SharedStorage))>,
    cutlass::gemm::collective::KernelScheduleAuto
  >::CollectiveOp;

using GemmKernel = cutlass::gemm::kernel::GemmUniversal<
    cute::Shape<int,int,int,int>,
    CollectiveMainloop,
    CollectiveEpilogue
>;
using Gemm = cutlass::gemm::device::GemmUniversalAdapter<GemmKernel>;

// Force the device kernel symbol into the cubin without needing a host main.
auto* _anchor = &cutlass::device_kernel<GemmKernel>;


// ===== COMPILED SASS (sm_100a) =====

	.target	sm_100a

	.elftype	@"ET_EXEC"


//--------------------- .note.nv.tkinfo           --------------------------
	.section	.note.nv.tkinfo,"",@"SHT_NOTE"
	.sectionflags	@"SHF_NOTE_NV_TKINFO"
	.tkinfo
        /*0018*/ 	.word	0x00000002
        /*0030*/ 	.string	""
        /*0030*/ 	.string	"ptxas"
        /*0030*/ 	.string	"Cuda compilation tools, release 13.0, V13.0.88"
        /*0030*/ 	.string	"Build cuda_13.0.r13.0/compiler.36424714_0"
        /*0030*/ 	.string	"-arch sm_100a -m 64 "



//--------------------- .note.nv.cuinfo           --------------------------
	.section	.note.nv.cuinfo,"",@"SHT_NOTE"
	.sectionflags	@"SHF_NOTE_NV_CUINFO"
        /*0018*/ 	.short	0x0002
        /*001a*/ 	.short	0x0064
        /*001c*/ 	.short	0x0082
	.zero		2


//--------------------- .nv.info                  --------------------------
	.section	.nv.info,"",@"SHT_CUDA_INFO"
	.align	4


	//----- nvinfo : EIATTR_REGCOUNT
	.align		4
        /*0000*/ 	.byte	0x04, 0x2f
        /*0002*/ 	.short	(.L_19 - .L_18)
	.align		4
.L_18:
        /*0004*/ 	.word	index@(_ZN7cutlass13device_kernelINS_4gemm6kernel13GemmUniversalIN4cute5tupleIJiiiiEEENS1_10collective13CollectiveMmaINS1_35MainloopSm100TmaUmmaWarpSpecializedILi17ELi2ELi4ENS5_IJNS4_1CILi1EEENSA_ILi4EEESB_EEEEENS5_IJNSA_ILi64EEENSA_ILi128EEENSA_ILi32EEEEEENS_6half_tENS5_IJlSB_lEEESJ_SK_NS4_8TiledMMAINS4_8MMA_AtomIJNS4_20SM100_MMA_F16BF16_SSISJ_SJ_fLi64ELi128ELNS4_4UMMA5MajorE0ELSP_0ELNSO_7ScaleInE0ELSQ_0EEEEEENS4_6LayoutINS5_IJSB_SB_SB_EEENS5_IJNSA_ILi0EEESV_SV_EEEEENS5_IJNS4_10UnderscoreESY_SY_EEEEENS4_23SM90_TMA_LOAD_MULTICASTENS4_14ComposedLayoutINS4_7SwizzleILi2ELi4ELi3EEENS4_18smem_ptr_flag_bitsILi16EEENST_INS5_IJNSA_ILi8EEESH_EEENS5_IJSH_SB_EEEEEEEvNS4_8identityENS4_13SM90_TMA_LOADES1B_vS1C_EENS_8epilogue10collective18CollectiveEpilogueINS1F_23Sm100TmaWarpSpecializedILi4ELi2ELi16ELb1ELb0EEEJSI_NS5_IJNST_ISF_SB_EENST_ISH_SB_EEEEESJ_SK_SJ_SK_NS1F_6fusion15FusionCallbacksIS1J_NS1N_17LinearCombinationISJ_fSJ_fLNS_15FloatRoundStyleE2EEESI_S1M_JEEENS4_5SM1004TMEM4LOAD26SM100_TMEM_LOAD_16dp256b4xES1D_S1B_NS4_17SM75_U32x4_LDSM_NENS4_14SM90_TMA_STOREES1B_NS4_17SM90_U32x4_STSM_NENS4_39AutoVectorizingCopyWithAssumedAlignmentILi128EEEEEEvvEEEEvNT_6ParamsE)
        /*0008*/ 	.word	0x00000044


	//----- nvinfo : EIATTR_FRAME_SIZE
	.align		4
.L_19:
        /*000c*/ 	.byte	0x04, 0x11
        /*000e*/ 	.short	(.L_21 - .L_20)
	.align		4
.L_20:
        /*0010*/ 	.word	index@($__internal_2_$__cuda_sm10x_tcgen05_guardrail_trap_unallocated_columns_being_dealloced)
        /*0014*/ 	.word	0x00000000


	//----- nvinfo : EIATTR_FRAME_SIZE
	.align		4
.L_21:
        /*0018*/ 	.byte	0x04, 0x11
        /*001a*/ 	.short	(.L_23 - .L_22)
	.align		4
.L_22:
        /*001c*/ 	.word	index@($__internal_1_$__cuda_sm10x_tcgen05_guardrail_trap_phase_invalid_during_alloc)
        /*0020*/ 	.word	0x00000000


	//----- nvinfo : EIATTR_FRAME_SIZE
	.align		4
.L_23:
        /*0024*/ 	.byte	0x04, 0x11
        /*0026*/ 	.short	(.L_25 - .L_24)
	.align		4
.L_24:
        /*0028*/ 	.word	index@($__internal_0_$__cuda_sm10x_tcgen05_guardrail_trap_col_being_dealloced_not_returned_by_alloc)
        /*002c*/ 	.word	0x00000000


	//----- nvinfo : EIATTR_FRAME_SIZE
	.align		4
.L_25:
        /*0030*/ 	.byte	0x04, 0x11
        /*0032*/ 	.short	(.L_27 - .L_26)
	.align		4
.L_26:
        /*0034*/ 	.word	index@(_ZN7cutlass13device_kernelINS_4gemm6kernel13GemmUniversalIN4cute5tupleIJiiiiEEENS1_10collective13CollectiveMmaINS1_35MainloopSm100TmaUmmaWarpSpecializedILi17ELi2ELi4ENS5_IJNS4_1CILi1EEENSA_ILi4EEESB_EEEEENS5_IJNSA_ILi64EEENSA_ILi128EEENSA_ILi32EEEEEENS_6half_tENS5_IJlSB_lEEESJ_SK_NS4_8TiledMMAINS4_8MMA_AtomIJNS4_20SM100_MMA_F16BF16_SSISJ_SJ_fLi64ELi128ELNS4_4UMMA5MajorE0ELSP_0ELNSO_7ScaleInE0ELSQ_0EEEEEENS4_6LayoutINS5_IJSB_SB_SB_EEENS5_IJNSA_ILi0EEESV_SV_EEEEENS5_IJNS4_10UnderscoreESY_SY_EEEEENS4_23SM90_TMA_LOAD_MULTICASTENS4_14ComposedLayoutINS4_7SwizzleILi2ELi4ELi3EEENS4_18smem_ptr_flag_bitsILi16EEENST_INS5_IJNSA_ILi8EEESH_EEENS5_IJSH_SB_EEEEEEEvNS4_8identityENS4_13SM90_TMA_LOADES1B_vS1C_EENS_8epilogue10collective18CollectiveEpilogueINS1F_23Sm100TmaWarpSpecializedILi4ELi2ELi16ELb1ELb0EEEJSI_NS5_IJNST_ISF_SB_EENST_ISH_SB_EEEEESJ_SK_SJ_SK_NS1F_6fusion15FusionCallbacksIS1J_NS1N_17LinearCombinationISJ_fSJ_fLNS_15FloatRoundStyleE2EEESI_S1M_JEEENS4_5SM1004TMEM4LOAD26SM100_TMEM_LOAD_16dp256b4xES1D_S1B_NS4_17SM75_U32x4_LDSM_NENS4_14SM90_TMA_STOREES1B_NS4_17SM90_U32x4_STSM_NENS4_39AutoVectorizingCopyWithAssumedAlignmentILi128EEEEEEvvEEEEvNT_6ParamsE)
        /*0038*/ 	.word	0x00000000


	//----- nvinfo : EIATTR_MIN_STACK_SIZE
	.align		4
.L_27:
        /*003c*/ 	.byte	0x04, 0x12
        /*003e*/ 	.short	(.L_29 - .L_28)
	.align		4
.L_28:
        /*0040*/ 	.word	index@(_ZN7cutlass13device_kernelINS_4gemm6kernel13GemmUniversalIN4cute5tupleIJiiiiEEENS1_10collective13CollectiveMmaINS1_35MainloopSm100TmaUmmaWarpSpecializedILi17ELi2ELi4ENS5_IJNS4_1CILi1EEENSA_ILi4EEESB_EEEEENS5_IJNSA_ILi64EEENSA_ILi128EEENSA_ILi32EEEEEENS_6half_tENS5_IJlSB_lEEESJ_SK_NS4_8TiledMMAINS4_8MMA_AtomIJNS4_20SM100_MMA_F16BF16_SSISJ_SJ_fLi64ELi128ELNS4_4UMMA5MajorE0ELSP_0ELNSO_7ScaleInE0ELSQ_0EEEEEENS4_6LayoutINS5_IJSB_SB_SB_EEENS5_IJNSA_ILi0EEESV_SV_EEEEENS5_IJNS4_10UnderscoreESY_SY_EEEEENS4_23SM90_TMA_LOAD_MULTICASTENS4_14ComposedLayoutINS4_7SwizzleILi2ELi4ELi3EEENS4_18smem_ptr_flag_bitsILi16EEENST_INS5_IJNSA_ILi8EEESH_EEENS5_IJSH_SB_EEEEEEEvNS4_8identityENS4_13SM90_TMA_LOADES1B_vS1C_EENS_8epilogue10collective18CollectiveEpilogueINS1F_23Sm100TmaWarpSpecializedILi4ELi2ELi16ELb1ELb0EEEJSI_NS5_IJNST_ISF_SB_EENST_ISH_SB_EEEEESJ_SK_SJ_SK_NS1F_6fusion15FusionCallbacksIS1J_NS1N_17LinearCombinationISJ_fSJ_fLNS_15FloatRoundStyleE2EEESI_S1M_JEEENS4_5SM1004TMEM4LOAD26SM100_TMEM_LOAD_16dp256b4xES1D_S1B_NS4_17SM75_U32x4_LDSM_NENS4_14SM90_TMA_STOREES1B_NS4_17SM90_U32x4_STSM_NENS4_39AutoVectorizingCopyWithAssumedAlignmentILi128EEEEEEvvEEEEvNT_6ParamsE)
        /*0044*/ 	.word	0x00000000
.L_29:


//--------------------- .nv.compat                --------------------------
	.section	.nv.compat,"",@"SHT_CUDA_COMPAT_INFO"
	.align	4
        /*0000*/ 	.byte	0x02, 0x09, 0x01, 0x00, 0x02, 0x02, 0x02, 0x00, 0x02, 0x05, 0x05, 0x00, 0x03, 0x07, 0x01, 0x01
        /*0010*/ 	.byte	0x02, 0x03, 0x01, 0x00, 0x02, 0x06, 0x01, 0x00, 0x04, 0x0b, 0x08, 0x00, 0x09, 0x00, 0x00, 0x00
        /*0020*/ 	.byte	0x00, 0x00, 0x00, 0x00


//--------------------- .nv.info._ZN7cutlass13device_kernelINS_4gemm6kernel13GemmUniversalIN4cute5tupleIJiiiiEEENS1_10collective13CollectiveMmaINS1_35MainloopSm100TmaUmmaWarpSpecializedILi17ELi2ELi4ENS5_IJNS4_1CILi1EEENSA_ILi4EEESB_EEEEENS5_IJNSA_ILi64EEENSA_ILi128EEENSA_ILi32EEEEEENS_6half_tENS5_IJlSB_lEEESJ_SK_NS4_8TiledMMAINS4_8MMA_AtomIJNS4_20SM100_MMA_F16BF16_SSISJ_SJ_fLi64ELi128ELNS4_4UMMA5MajorE0ELSP_0ELNSO_7ScaleInE0ELSQ_0EEEEEENS4_6LayoutINS5_IJSB_SB_SB_EEENS5_IJNSA_ILi0EEESV_SV_EEEEENS5_IJNS4_10UnderscoreESY_SY_EEEEENS4_23SM90_TMA_LOAD_MULTICASTENS4_14ComposedLayoutINS4_7SwizzleILi2ELi4ELi3EEENS4_18smem_ptr_flag_bitsILi16EEENST_INS5_IJNSA_ILi8EEESH_EEENS5_IJSH_SB_EEEEEEEvNS4_8identityENS4_13SM90_TMA_LOADES1B_vS1C_EENS_8epilogue10collective18CollectiveEpilogueINS1F_23Sm100TmaWarpSpecializedILi4ELi2ELi16ELb1ELb0EEEJSI_NS5_IJNST_ISF_SB_EENST_ISH_SB_EEEEESJ_SK_SJ_SK_NS1F_6fusion15FusionCallbacksIS1J_NS1N_17LinearCombinationISJ_fSJ_fLNS_15FloatRoundStyleE2EEESI_S1M_JEEENS4_5SM1004TMEM4LOAD26SM100_TMEM_LOAD_16dp256b4xES1D_S1B_NS4_17SM75_U32x4_LDSM_NENS4_14SM90_TMA_STOREES1B_NS4_17SM90_U32x4_STSM_NENS4_39AutoVectorizingCopyWithAssumedAlignmentILi128EEEEEEvvEEEEvNT_6ParamsE --------------------------
	.section	.nv.info._ZN7cutlass13device_kernelINS_4gemm6kernel13GemmUniversalIN4cute5tupleIJiiiiEEENS1_10collective13CollectiveMmaINS1_35MainloopSm100TmaUmmaWarpSpecializedILi17ELi2ELi4ENS5_IJNS4_1CILi1EEENSA_ILi4EEESB_EEEEENS5_IJNSA_ILi64EEENSA_ILi128EEENSA_ILi32EEEEEENS_6half_tENS5_IJlSB_lEEESJ_SK_NS4_8TiledMMAINS4_8MMA_AtomIJNS4_20SM100_MMA_F16BF16_SSISJ_SJ_fLi64ELi128ELNS4_4UMMA5MajorE0ELSP_0ELNSO_7ScaleInE0ELSQ_0EEEEEENS4_6LayoutINS5_IJSB_SB_SB_EEENS5_IJNSA_ILi0EEESV_SV_EEEEENS5_IJNS4_10UnderscoreESY_SY_EEEEENS4_23SM90_TMA_LOAD_MULTICASTENS4_14ComposedLayoutINS4_7SwizzleILi2ELi4ELi3EEENS4_18smem_ptr_flag_bitsILi16EEENST_INS5_IJNSA_ILi8EEESH_EEENS5_IJSH_SB_EEEEEEEvNS4_8identityENS4_13SM90_TMA_LOADES1B_vS1C_EENS_8epilogue10collective18CollectiveEpilogueINS1F_23Sm100TmaWarpSpecializedILi4ELi2ELi16ELb1ELb0EEEJSI_NS5_IJNST_ISF_SB_EENST_ISH_SB_EEEEESJ_SK_SJ_SK_NS1F_6fusion15FusionCallbacksIS1J_NS1N_17LinearCombinationISJ_fSJ_fLNS_15FloatRoundStyleE2EEESI_S1M_JEEENS4_5SM1004TMEM4LOAD26SM100_TMEM_LOAD_16dp256b4xES1D_S1B_NS4_17SM75_U32x4_LDSM_NENS4_14SM90_TMA_STOREES1B_NS4_17SM90_U32x4_STSM_NENS4_39AutoVectorizingCopyWithAssumedAlignmentILi128EEEEEEvvEEEEvNT_6ParamsE,"",@"SHT_CUDA_INFO"
	.sectionflags	@""
	.align	4


	//----- nvinfo : EIATTR_CUDA_API_VERSION
	.align		4
        /*0000*/ 	.byte	0x04, 0x37
        /*0002*/ 	.short	(.L_31 - .L_30)
.L_30:
        /*0004*/ 	.word	0x00000082


	//----- nvinfo : EIATTR_KPARAM_INFO
	.align		4
.L_31:
        /*0008*/ 	.byte	0x04, 0x17
        /*000a*/ 	.short	(.L_33 - .L_32)
.L_32:
        /*000c*/ 	.word	0x00000000
        /*0010*/ 	.short	0x0000
        /*0012*/ 	.short	0x0000
        /*0014*/ 	.byte	0x00, 0xf0, 0x01, 0x20


	//----- nvinfo : EIATTR_AT_ENTRY_FRAGMENTS
	.align		4
.L_33:
        /*0018*/ 	.byte	0x04, 0x4f
        /*001a*/ 	.short	(.L_35 - .L_34)


	//   ....[0]....
.L_34:
        /*001c*/ 	.word	0x00000006


	//----- nvinfo : EIATTR_RESERVED_SMEM_USED
	.align		4
.L_35:
        /*0020*/ 	.byte	0x01, 0x41
	.zero		2


	//----- nvinfo : EIATTR_SPARSE_MMA_MASK
	.align		4
        /*0024*/ 	.byte	0x03, 0x50
        /*0026*/ 	.short	0x0000


	//----- nvinfo : EIATTR_TCGEN05_1CTA_USED
	.align		4
        /*0028*/ 	.byte	0x01, 0x51
	.zero		2


	//----- nvinfo : EIATTR_MAXREG_COUNT
	.align		4
        /*002c*/ 	.byte	0x03, 0x1b
        /*002e*/ 	.short	0x00ff


	//----- nvinfo : EIATTR_NUM_BARRIERS
	.align		4
        /*0030*/ 	.byte	0x02, 0x4c
        /*0032*/ 	.byte	0x07
	.zero		1


	//----- nvinfo : EIATTR_EXTERNS
	.align		4
        /*0034*/ 	.byte	0x04, 0x0f
        /*0036*/ 	.short	(.L_37 - .L_36)


	//   ....[0]....
	.align		4
.L_36:
        /*0038*/ 	.word	index@(__assertfail)


	//----- nvinfo : EIATTR_MERCURY_ISA_VERSION
	.align		4
.L_37:
        /*003c*/ 	.byte	0x03, 0x5f
        /*003e*/ 	.short	0x0101


	//----- nvinfo : EIATTR_INT_WARP_WIDE_INSTR_OFFSETS
	.align		4
        /*0040*/ 	.byte	0x04, 0x31
        /*0042*/ 	.short	(.L_39 - .L_38)


	//   ....[0]....
.L_38:
        /*0044*/ 	.word	0x000045f0


	//   ....[1]....
        /*0048*/ 	.word	0x00004620


	//   ....[2]....
        /*004c*/ 	.word	0x00004640


	//   ....[3]....
        /*0050*/ 	.word	0x000051c0


	//   ....[4]....
        /*0054*/ 	.word	0x00005230


	//   ....[5]....
        /*0058*/ 	.word	0x00005300


	//   ....[6]....
        /*005c*/ 	.word	0x00005380


	//   ....[7]....
        /*0060*/ 	.word	0x00005470


	//   ....[8]....
        /*0064*/ 	.word	0x000054f0


	//   ....[9]....
        /*0068*/ 	.word	0x000055d0


	//   ....[10]....
        /*006c*/ 	.word	0x00005680


	//----- nvinfo : EIATTR_COOP_GROUP_MASK_REGIDS
	.align		4
.L_39:
        /*0070*/ 	.byte	0x04, 0x29
        /*0072*/ 	.short	(.L_41 - .L_40)


	//   ....[0]....
.L_40:
        /*0074*/ 	.word	0xffffffff


	//   ....[1]....
        /*0078*/ 	.word	0xffffffff


	//   ....[2]....
        /*007c*/ 	.word	0xffffffff


	//   ....[3]....
        /*0080*/ 	.word	0xffffffff


	//   ....[4]....
        /*0084*/ 	.word	0xffffffff


	//   ....[5]....
        /*0088*/ 	.word	0xffffffff


	//   ....[6]....
        /*008c*/ 	.word	0xffffffff


	//   ....[7]....
        /*0090*/ 	.word	0xffffffff


	//   ....[8]....
        /*0094*/ 	.word	0xffffffff


	//   ....[9]....
        /*0098*/ 	.word	0xffffffff


	//   ....[10]....
        /*009c*/ 	.word	0xffffffff


	//   ....[11]....
        /*00a0*/ 	.word	0xffffffff


	//   ....[12]....
        /*00a4*/ 	.word	0xffffffff


	//   ....[13]....
        /*00a8*/ 	.word	0xffffffff


	//----- nvinfo : EIATTR_COOP_GROUP_INSTR_OFFSETS
	.align		4
.L_41:
        /*00ac*/ 	.byte	0x04, 0x28
        /*00ae*/ 	.short	(.L_43 - .L_42)


	//   ....[0]....
.L_42:
        /*00b0*/ 	.word	0x00000080


	//   ....[1]....
        /*00b4*/ 	.word	0x000004f0


	//   ....[2]....
        /*00b8*/ 	.word	0x00000870


	//   ....[3]....
        /*00bc*/ 	.word	0x00000a10


	//   ....[4]....
        /*00c0*/ 	.word	0x00000b10


	//   ....[5]....
        /*00c4*/ 	.word	0x00000c80


	//   ....[6]....
        /*00c8*/ 	.word	0x00000e20


	//   ....[7]....
        /*00cc*/ 	.word	0x00000fd0


	//   ....[8]....
        /*00d0*/ 	.word	0x00002280


	//   ....[9]....
        /*00d4*/ 	.word	0x000038c0


	//   ....[10]....
        /*00d8*/ 	.word	0x00003ad0


	//   ....[11]....
        /*00dc*/ 	.word	0x00003b00


	//   ....[12]....
        /*00e0*/ 	.word	0x000044d0


	//   ....[13]....
        /*00e4*/ 	.word	0x00004700


	//----- nvinfo : EIATTR_VRC_CTA_INIT_COUNT
	.align		4
.L_43:
        /*00e8*/ 	.byte	0x02, 0x4a
        /*00ea*/ 	.byte	0x80
	.zero		1


	//----- nvinfo : EIATTR_SYSCALL_OFFSETS
	.align		4
        /*00ec*/ 	.byte	0x04, 0x46
        /*00ee*/ 	.short	(.L_45 - .L_44)


	//   ....[0]....
.L_44:
        /*00f0*/ 	.word	0x00006310


	//   ....[1]....
        /*00f4*/ 	.word	0x00006400


	//   ....[2]....
        /*00f8*/ 	.word	0x00006b90


	//   ....[3]....
        /*00fc*/ 	.word	0x00007440


	//   ....[4]....
        /*0100*/ 	.word	0x00007cd0


	//   ....[5]....
        /*0104*/ 	.word	0x00008550


	//----- nvinfo : EIATTR_MBARRIER_INSTR_OFFSETS
	.align		4
.L_45:
        /*0108*/ 	.byte	0x04, 0x39
        /*010a*/ 	.short	(.L_47 - .L_46)


	//   ....[0]....
.L_46:
        /*010c*/ 	.word	0x00000630
        /*0110*/ 	.word	0x000000ff
        /*0114*/ 	.word	0x00000000
        /*0118*/ 	.short	0x0100
        /*011a*/ 	.byte	0x04
	.zero		1


	//   ....[1]....
        /*011c*/ 	.word	0x00000640
        /*0120*/ 	.word	0x000000ff
        /*0124*/ 	.word	0x00000088
        /*0128*/ 	.short	0x0100
        /*012a*/ 	.byte	0x04
	.zero		1


	//   ....[2]....
        /*012c*/ 	.word	0x00000650
        /*0130*/ 	.word	0x000000ff
        /*0134*/ 	.word	0x00000008
        /*0138*/ 	.short	0x0100
        /*013a*/ 	.byte	0x04
	.zero		1


	//   ....[3]....
        /*013c*/ 	.word	0x00000660
        /*0140*/ 	.word	0x000000ff
        /*0144*/ 	.word	0x00000090
        /*0148*/ 	.short	0x0100
        /*014a*/ 	.byte	0x04
	.zero		1


	//   ....[4]....
        /*014c*/ 	.word	0x00000670
        /*0150*/ 	.word	0x000000ff
        /*0154*/ 	.word	0x00000010
        /*0158*/ 	.short	0x0100
        /*015a*/ 	.byte	0x04
	.zero		1


	//   ....[5]....
        /*015c*/ 	.word	0x00000680
        /*0160*/ 	.word	0x000000ff
        /*0164*/ 	.word	0x00000098
        /*0168*/ 	.short	0x0100
        /*016a*/ 	.byte	0x04
	.zero		1


	//   ....[6]....
        /*016c*/ 	.word	0x00000690
        /*0170*/ 	.word	0x000000ff
        /*0174*/ 	.word	0x00000018
        /*0178*/ 	.short	0x0100
        /*017a*/ 	.byte	0x04
	.zero		1


	//   ....[7]....
        /*017c*/ 	.word	0x000006a0
        /*0180*/ 	.word	0x000000ff
        /*0184*/ 	.word	0x000000a0
        /*0188*/ 	.short	0x0100
        /*018a*/ 	.byte	0x04
	.zero		1


	//   ....[8]....
        /*018c*/ 	.word	0x000006b0
        /*0190*/ 	.word	0x000000ff
        /*0194*/ 	.word	0x00000020
        /*0198*/ 	.short	0x0100
        /*019a*/ 	.byte	0x04
	.zero		1


	//   ....[9]....
        /*019c*/ 	.word	0x000006c0
        /*01a0*/ 	.word	0x000000ff
        /*01a4*/ 	.word	0x000000a8
        /*01a8*/ 	.short	0x0100
        /*01aa*/ 	.byte	0x04
	.zero		1


	//   ....[10]....
        /*01ac*/ 	.word	0x000006d0
        /*01b0*/ 	.word	0x000000ff
        /*01b4*/ 	.word	0x00000028
        /*01b8*/ 	.short	0x0100
        /*01ba*/ 	.byte	0x04
	.zero		1


	//   ....[11]....
        /*01bc*/ 	.word	0x000006e0
        /*01c0*/ 	.word	0x000000ff
        /*01c4*/ 	.word	0x000000b0
        /*01c8*/ 	.short	0x0100
        /*01ca*/ 	.byte	0x04
	.zero		1


	//   ....[12]....
        /*01cc*/ 	.word	0x000006f0
        /*01d0*/ 	.word	0x000000ff
        /*01d4*/ 	.word	0x00000030
        /*01d8*/ 	.short	0x0100
        /*01da*/ 	.byte	0x04
	.zero		1


	//   ....[13]....
        /*01dc*/ 	.word	0x00000700
        /*01e0*/ 	.word	0x000000ff
        /*01e4*/ 	.word	0x000000b8
        /*01e8*/ 	.short	0x0100
        /*01ea*/ 	.byte	0x04
	.zero		1


	//   ....[14]....
        /*01ec*/ 	.word	0x00000710
        /*01f0*/ 	.word	0x000000ff
        /*01f4*/ 	.word	0x00000038
        /*01f8*/ 	.short	0x0100
        /*01fa*/ 	.byte	0x04
	.zero		1


	//   ....[15]....
        /*01fc*/ 	.word	0x00000720
        /*0200*/ 	.word	0x000000ff
        /*0204*/ 	.word	0x000000c0
        /*0208*/ 	.short	0x0100
        /*020a*/ 	.byte	0x04
	.zero		1


	//   ....[16]....
        /*020c*/ 	.word	0x00000730
        /*0210*/ 	.word	0x000000ff
        /*0214*/ 	.word	0x00000040
        /*0218*/ 	.short	0x0100
        /*021a*/ 	.byte	0x04
	.zero		1


	//   ....[17]....
        /*021c*/ 	.word	0x00000740
        /*0220*/ 	.word	0x000000ff
        /*0224*/ 	.word	0x000000c8
        /*0228*/ 	.short	0x0100
        /*022a*/ 	.byte	0x04
	.zero		1


	//   ....[18]....
        /*022c*/ 	.word	0x00000750
        /*0230*/ 	.word	0x000000ff
        /*0234*/ 	.word	0x00000048
        /*0238*/ 	.short	0x0100
        /*023a*/ 	.byte	0x04
	.zero		1


	//   ....[19]....
        /*023c*/ 	.word	0x00000760
        /*0240*/ 	.word	0x000000ff
        /*0244*/ 	.word	0x000000d0
        /*0248*/ 	.short	0x0100
        /*024a*/ 	.byte	0x04
	.zero		1


	//   ....[20]....
        /*024c*/ 	.word	0x00000770
        /*0250*/ 	.word	0x000000ff
        /*0254*/ 	.word	0x00000050
        /*0258*/ 	.short	0x0100
        /*025a*/ 	.byte	0x04
	.zero		1


	//   ....[21]....
        /*025c*/ 	.word	0x00000780
        /*0260*/ 	.word	0x000000ff
        /*0264*/ 	.word	0x000000d8
        /*0268*/ 	.short	0x0100
        /*026a*/ 	.byte	0x04
	.zero		1


	//   ....[22]....
        /*026c*/ 	.word	0x00000790
        /*0270*/ 	.word	0x000000ff
        /*0274*/ 	.word	0x00000058
        /*0278*/ 	.short	0x0100
        /*027a*/ 	.byte	0x04
	.zero		1


	//   ....[23]....
        /*027c*/ 	.word	0x000007a0
        /*0280*/ 	.word	0x000000ff
        /*0284*/ 	.word	0x000000e0
        /*0288*/ 	.short	0x0100
        /*028a*/ 	.byte	0x04
	.zero		1


	//   ....[24]....
        /*028c*/ 	.word	0x000007b0
        /*0290*/ 	.word	0x000000ff
        /*0294*/ 	.word	0x00000060
        /*0298*/ 	.short	0x0100
        /*029a*/ 	.byte	0x04
	.zero		1


	//   ....[25]....
        /*029c*/ 	.word	0x000007c0
        /*02a0*/ 	.word	0x000000ff
        /*02a4*/ 	.word	0x000000e8
        /*02a8*/ 	.short	0x0100
        /*02aa*/ 	.byte	0x04
	.zero		1


	//   ....[26]....
        /*02ac*/ 	.word	0x000007d0
        /*02b0*/ 	.word	0x000000ff
        /*02b4*/ 	.word	0x00000068
        /*02b8*/ 	.short	0x0100
        /*02ba*/ 	.byte	0x04
	.zero		1


	//   ....[27]....
        /*02bc*/ 	.word	0x000007e0
        /*02c0*/ 	.word	0x000000ff
        /*02c4*/ 	.word	0x000000f0
        /*02c8*/ 	.short	0x0100
        /*02ca*/ 	.byte	0x04
	.zero		1


	//   ....[28]....
        /*02cc*/ 	.word	0x000007f0
        /*02d0*/ 	.word	0x000000ff
        /*02d4*/ 	.word	0x00000070
        /*02d8*/ 	.short	0x0100
        /*02da*/ 	.byte	0x04
	.zero		1


	//   ....[29]....
        /*02dc*/ 	.word	0x00000800
        /*02e0*/ 	.word	0x000000ff
        /*02e4*/ 	.word	0x000000f8
        /*02e8*/ 	.short	0x0100
        /*02ea*/ 	.byte	0x04
	.zero		1


	//   ....[30]....
        /*02ec*/ 	.word	0x00000810
        /*02f0*/ 	.word	0x000000ff
        /*02f4*/ 	.word	0x00000078
        /*02f8*/ 	.short	0x0100
        /*02fa*/ 	.byte	0x04
	.zero		1


	//   ....[31]....
        /*02fc*/ 	.word	0x00000820
        /*0300*/ 	.word	0x000000ff
        /*0304*/ 	.word	0x00000100
        /*0308*/ 	.short	0x0100
        /*030a*/ 	.byte	0x04
	.zero		1


	//   ....[32]....
        /*030c*/ 	.word	0x00000830
        /*0310*/ 	.word	0x000000ff
        /*0314*/ 	.word	0x00000080
        /*0318*/ 	.short	0x0100
        /*031a*/ 	.byte	0x04
	.zero		1


	//   ....[33]....
        /*031c*/ 	.word	0x00000840
        /*0320*/ 	.word	0x000000ff
        /*0324*/ 	.word	0x00000108
        /*0328*/ 	.short	0x0100
        /*032a*/ 	.byte	0x04
	.zero		1


	//   ....[34]....
        /*032c*/ 	.word	0x00000980
        /*0330*/ 	.word	0x000000ff
        /*0334*/ 	.word	0x00000110
        /*0338*/ 	.short	0x0100
        /*033a*/ 	.byte	0x04
	.zero		1


	//   ....[35]....
        /*033c*/ 	.word	0x00000990
        /*0340*/ 	.word	0x000000ff
        /*0344*/ 	.word	0x00000130
        /*0348*/ 	.short	0x0100
        /*034a*/ 	.byte	0x04
	.zero		1


	//   ....[36]....
        /*034c*/ 	.word	0x000009a0
        /*0350*/ 	.word	0x000000ff
        /*0354*/ 	.word	0x00000118
        /*0358*/ 	.short	0x0100
        /*035a*/ 	.byte	0x04
	.zero		1


	//   ....[37]....
        /*035c*/ 	.word	0x000009b0
        /*0360*/ 	.word	0x000000ff
        /*0364*/ 	.word	0x00000138
        /*0368*/ 	.short	0x0100
        /*036a*/ 	.byte	0x04
	.zero		1


	//   ....[38]....
        /*036c*/ 	.word	0x000009c0
        /*0370*/ 	.word	0x000000ff
        /*0374*/ 	.word	0x00000120
        /*0378*/ 	.short	0x0100
        /*037a*/ 	.byte	0x04
	.zero		1


	//   ....[39]....
        /*037c*/ 	.word	0x000009d0
        /*0380*/ 	.word	0x000000ff
        /*0384*/ 	.word	0x00000140
        /*0388*/ 	.short	0x0100
        /*038a*/ 	.byte	0x04
	.zero		1


	//   ....[40]....
        /*038c*/ 	.word	0x000009e0
        /*0390*/ 	.word	0x000000ff
        /*0394*/ 	.word	0x00000128
        /*0398*/ 	.short	0x0100
        /*039a*/ 	.byte	0x04
	.zero		1


	//   ....[41]....
        /*039c*/ 	.word	0x000009f0
        /*03a0*/ 	.word	0x000000ff
        /*03a4*/ 	.word	0x00000148
        /*03a8*/ 	.short	0x0100
        /*03aa*/ 	.byte	0x04
	.zero		1


	//   ....[42]....
        /*03ac*/ 	.word	0x00000ae0
        /*03b0*/ 	.word	0x000000ff
        /*03b4*/ 	.word	0x00000150
        /*03b8*/ 	.short	0x0100
        /*03ba*/ 	.byte	0x06
	.zero		1


	//   ....[43]....
        /*03bc*/ 	.word	0x00000af0
        /*03c0*/ 	.word	0x000000ff
        /*03c4*/ 	.word	0x00000158
        /*03c8*/ 	.short	0x0100
        /*03ca*/ 	.byte	0x06
	.zero		1


	//   ....[44]....
        /*03cc*/ 	.word	0x00000c30
        /*03d0*/ 	.word	0x000000ff
        /*03d4*/ 	.word	0x00000160
        /*03d8*/ 	.short	0x0100
        /*03da*/ 	.byte	0x06
	.zero		1


	//   ....[45]....
        /*03dc*/ 	.word	0x00000c40
        /*03e0*/ 	.word	0x000000ff
        /*03e4*/ 	.word	0x00000170
        /*03e8*/ 	.short	0x0100
        /*03ea*/ 	.byte	0x06
	.zero		1


	//   ....[46]....
        /*03ec*/ 	.word	0x00000c50
        /*03f0*/ 	.word	0x000000ff
        /*03f4*/ 	.word	0x00000168
        /*03f8*/ 	.short	0x0100
        /*03fa*/ 	.byte	0x06
	.zero		1


	//   ....[47]....
        /*03fc*/ 	.word	0x00000c60
        /*0400*/ 	.word	0x000000ff
        /*0404*/ 	.word	0x00000178
        /*0408*/ 	.short	0x0100
        /*040a*/ 	.byte	0x06
	.zero		1


	//   ....[48]....
        /*040c*/ 	.word	0x00000d90
        /*0410*/ 	.word	0x000000ff
        /*0414*/ 	.word	0x00000180
        /*0418*/ 	.short	0x0100
        /*041a*/ 	.byte	0x04
	.zero		1


	//   ....[49]....
        /*041c*/ 	.word	0x00000da0
        /*0420*/ 	.word	0x000000ff
        /*0424*/ 	.word	0x000001a0
        /*0428*/ 	.short	0x0100
        /*042a*/ 	.byte	0x04
	.zero		1


	//   ....[50]....
        /*042c*/ 	.word	0x00000db0
        /*0430*/ 	.word	0x000000ff
        /*0434*/ 	.word	0x00000188
        /*0438*/ 	.short	0x0100
        /*043a*/ 	.byte	0x04
	.zero		1


	//   ....[51]....
        /*043c*/ 	.word	0x00000dc0
        /*0440*/ 	.word	0x000000ff
        /*0444*/ 	.word	0x000001a8
        /*0448*/ 	.short	0x0100
        /*044a*/ 	.byte	0x04
	.zero		1


	//   ....[52]....
        /*044c*/ 	.word	0x00000dd0
        /*0450*/ 	.word	0x000000ff
        /*0454*/ 	.word	0x00000190
        /*0458*/ 	.short	0x0100
        /*045a*/ 	.byte	0x04
	.zero		1


	//   ....[53]....
        /*045c*/ 	.word	0x00000de0
        /*0460*/ 	.word	0x000000ff
        /*0464*/ 	.word	0x000001b0
        /*0468*/ 	.short	0x0100
        /*046a*/ 	.byte	0x04
	.zero		1


	//   ....[54]....
        /*046c*/ 	.word	0x00000df0
        /*0470*/ 	.word	0x000000ff
        /*0474*/ 	.word	0x00000198
        /*0478*/ 	.short	0x0100
        /*047a*/ 	.byte	0x04
	.zero		1


	//   ....[55]....
        /*047c*/ 	.word	0x00000e00
        /*0480*/ 	.word	0x000000ff
        /*0484*/ 	.word	0x000001b8
        /*0488*/ 	.short	0x0100
        /*048a*/ 	.byte	0x04
	.zero		1


	//   ....[56]....
        /*048c*/ 	.word	0x00000ef0
        /*0490*/ 	.word	0x000000ff
        /*0494*/ 	.word	0x000001c0
        /*0498*/ 	.short	0x0100
        /*049a*/ 	.byte	0x04
	.zero		1


	//   ....[57]....
        /*049c*/ 	.word	0x00000f00
        /*04a0*/ 	.word	0x000000ff
        /*04a4*/ 	.word	0x000001d0
        /*04a8*/ 	.short	0x0100
        /*04aa*/ 	.byte	0x04
	.zero		1


	//   ....[58]....
        /*04ac*/ 	.word	0x00000f10
        /*04b0*/ 	.word	0x000000ff
        /*04b4*/ 	.word	0x000001c8
        /*04b8*/ 	.short	0x0100
        /*04ba*/ 	.byte	0x04
	.zero		1


	//   ....[59]....
        /*04bc*/ 	.word	0x00000f20
        /*04c0*/ 	.word	0x000000ff
        /*04c4*/ 	.word	0x000001d8
        /*04c8*/ 	.short	0x0100
        /*04ca*/ 	.byte	0x04
	.zero		1


	//   ....[60]....
        /*04cc*/ 	.word	0x00001b20
        /*04d0*/ 	.word	0x00000000
        /*04d4*/ 	.word	0x000001d0
        /*04d8*/ 	.short	0x010a
        /*04da*/ 	.byte	0xff
	.zero		1


	//   ....[61]....
        /*04dc*/ 	.word	0x00001b50
        /*04e0*/ 	.word	0x00000000
        /*04e4*/ 	.word	0x000001c0
        /*04e8*/ 	.short	0x0101
        /*04ea*/ 	.byte	0xff
	.zero		1


	//   ....[62]....
        /*04ec*/ 	.word	0x00001c00
        /*04f0*/ 	.word	0x000000ff
        /*04f4*/ 	.word	0x00000088
        /*04f8*/ 	.short	0x010a
        /*04fa*/ 	.byte	0x04
	.zero		1


	//   ....[63]....
        /*04fc*/ 	.word	0x00001c80
        /*0500*/ 	.word	0x000000ff
        /*0504*/ 	.word	0x00000088
        /*0508*/ 	.short	0x010a
        /*050a*/ 	.byte	0x21
	.zero		1


	//   ....[64]....
        /*050c*/ 	.word	0x00001e10
        /*0510*/ 	.word	0x000000ff
        /*0514*/ 	.word	0x00000088
        /*0518*/ 	.short	0x010a
        /*051a*/ 	.byte	0x08
	.zero		1


	//   ....[65]....
        /*051c*/ 	.word	0x00001f40
        /*0520*/ 	.word	0x000000ff
        /*0524*/ 	.word	0x00000158
        /*0528*/ 	.short	0x0101
        /*052a*/ 	.byte	0x07
	.zero		1


	//   ....[66]....
        /*052c*/ 	.word	0x00001f60
        /*0530*/ 	.word	0x000000ff
        /*0534*/ 	.word	0x00000088
        /*0538*/ 	.short	0x010a
        /*053a*/ 	.byte	0x04
	.zero		1


	//   ....[67]....
        /*053c*/ 	.word	0x00001fe0
        /*0540*/ 	.word	0x000000ff
        /*0544*/ 	.word	0x00000088
        /*0548*/ 	.short	0x010a
        /*054a*/ 	.byte	0x11
	.zero		1


	//   ....[68]....
        /*054c*/ 	.word	0x00002170
        /*0550*/ 	.word	0x000000ff
        /*0554*/ 	.word	0x00000088
        /*0558*/ 	.short	0x010a
        /*055a*/ 	.byte	0x06
	.zero		1


	//   ....[69]....
        /*055c*/ 	.word	0x000022b0
        /*0560*/ 	.word	0x00000003
        /*0564*/ 	.word	0x00000160
        /*0568*/ 	.short	0x010a
        /*056a*/ 	.byte	0xff
	.zero		1


	//   ....[70]....
        /*056c*/ 	.word	0x00002400
        /*0570*/ 	.word	0x00000000
        /*0574*/ 	.word	0x00000000
        /*0578*/ 	.short	0x0101
        /*057a*/ 	.byte	0xff
	.zero		1


	//   ....[71]....
        /*057c*/ 	.word	0x000029c0
        /*0580*/ 	.word	0x000000ff
        /*0584*/ 	.word	0x00000000
        /*0588*/ 	.short	0x010a
        /*058a*/ 	.byte	0x04
	.zero		1


	//   ....[72]....
        /*058c*/ 	.word	0x00002a50
        /*0590*/ 	.word	0x000000ff
        /*0594*/ 	.word	0x00000000
        /*0598*/ 	.short	0x010a
        /*059a*/ 	.byte	0x05
	.zero		1


	//   ....[73]....
        /*059c*/ 	.word	0x00002ae0
        /*05a0*/ 	.word	0x000000ff
        /*05a4*/ 	.word	0x00000000
        /*05a8*/ 	.short	0x010a
        /*05aa*/ 	.byte	0x05
	.zero		1


	//   ....[74]....
        /*05ac*/ 	.word	0x00002b70
        /*05b0*/ 	.word	0x000000ff
        /*05b4*/ 	.word	0x00000000
        /*05b8*/ 	.short	0x010a
        /*05ba*/ 	.byte	0x05
	.zero		1


	//   ....[75]....
        /*05bc*/ 	.word	0x00002c00
        /*05c0*/ 	.word	0x000000ff
        /*05c4*/ 	.word	0x00000000
        /*05c8*/ 	.short	0x010a
        /*05ca*/ 	.byte	0x05
	.zero		1


	//   ....[76]....
        /*05cc*/ 	.word	0x00002c90
        /*05d0*/ 	.word	0x000000ff
        /*05d4*/ 	.word	0x00000000
        /*05d8*/ 	.short	0x010a
        /*05da*/ 	.byte	0x05
	.zero		1


	//   ....[77]....
        /*05dc*/ 	.word	0x00002d20
        /*05e0*/ 	.word	0x000000ff
        /*05e4*/ 	.word	0x00000000
        /*05e8*/ 	.short	0x010a
        /*05ea*/ 	.byte	0x05
	.zero		1


	//   ....[78]....
        /*05ec*/ 	.word	0x00002db0
        /*05f0*/ 	.word	0x000000ff
        /*05f4*/ 	.word	0x00000000
        /*05f8*/ 	.short	0x010a
        /*05fa*/ 	.byte	0x05
	.zero		1


	//   ....[79]....
        /*05fc*/ 	.word	0x00002e40
        /*0600*/ 	.word	0x000000ff
        /*0604*/ 	.word	0x00000000
        /*0608*/ 	.short	0x010a
        /*060a*/ 	.byte	0x05
	.zero		1


	//   ....[80]....
        /*060c*/ 	.word	0x00002ed0
        /*0610*/ 	.word	0x000000ff
        /*0614*/ 	.word	0x00000000
        /*0618*/ 	.short	0x010a
        /*061a*/ 	.byte	0x05
	.zero		1


	//   ....[81]....
        /*061c*/ 	.word	0x00002f60
        /*0620*/ 	.word	0x000000ff
        /*0624*/ 	.word	0x00000000
        /*0628*/ 	.short	0x010a
        /*062a*/ 	.byte	0x05
	.zero		1


	//   ....[82]....
        /*062c*/ 	.word	0x00002ff0
        /*0630*/ 	.word	0x000000ff
        /*0634*/ 	.word	0x00000000
        /*0638*/ 	.short	0x010a
        /*063a*/ 	.byte	0x05
	.zero		1


	//   ....[83]....
        /*063c*/ 	.word	0x00003080
        /*0640*/ 	.word	0x000000ff
        /*0644*/ 	.word	0x00000000
        /*0648*/ 	.short	0x010a
        /*064a*/ 	.byte	0x05
	.zero		1


	//   ....[84]....
        /*064c*/ 	.word	0x00003110
        /*0650*/ 	.word	0x000000ff
        /*0654*/ 	.word	0x00000000
        /*0658*/ 	.short	0x010a
        /*065a*/ 	.byte	0x05
	.zero		1


	//   ....[85]....
        /*065c*/ 	.word	0x000031a0
        /*0660*/ 	.word	0x000000ff
        /*0664*/ 	.word	0x00000000
        /*0668*/ 	.short	0x010a
        /*066a*/ 	.byte	0x05
	.zero		1


	//   ....[86]....
        /*066c*/ 	.word	0x00003230
        /*0670*/ 	.word	0x000000ff
        /*0674*/ 	.word	0x00000000
        /*0678*/ 	.short	0x010a
        /*067a*/ 	.byte	0x05
	.zero		1


	//   ....[87]....
        /*067c*/ 	.word	0x000032d0
        /*0680*/ 	.word	0x00000000
        /*0684*/ 	.word	0x00000000
        /*0688*/ 	.short	0x010a
        /*068a*/ 	.byte	0xff
	.zero		1


	//   ....[88]....
        /*068c*/ 	.word	0x00003410
        /*0690*/ 	.word	0x00000002
        /*0694*/ 	.word	0x000001c0
        /*0698*/ 	.short	0x010a
        /*069a*/ 	.byte	0xff
	.zero		1


	//   ....[89]....
        /*069c*/ 	.word	0x00003480
        /*06a0*/ 	.word	0x00000002
        /*06a4*/ 	.word	0x00000000
        /*06a8*/ 	.short	0x0101
        /*06aa*/ 	.byte	0xff
	.zero		1


	//   ....[90]....
        /*06ac*/ 	.word	0x000034a0
        /*06b0*/ 	.word	0x000000ff
        /*06b4*/ 	.word	0x00000170
        /*06b8*/ 	.short	0x010a
        /*06ba*/ 	.byte	0x04
	.zero		1


	//   ....[91]....
        /*06bc*/ 	.word	0x000035c0
        /*06c0*/ 	.word	0x00000002
        /*06c4*/ 	.word	0x00000160
        /*06c8*/ 	.short	0x010a
        /*06ca*/ 	.byte	0xff
	.zero		1


	//   ....[92]....
        /*06cc*/ 	.word	0x000036c0
        /*06d0*/ 	.word	0x00000002
        /*06d4*/ 	.word	0x00000000
        /*06d8*/ 	.short	0x0101
        /*06da*/ 	.byte	0xff
	.zero		1


	//   ....[93]....
        /*06dc*/ 	.word	0x00003750
        /*06e0*/ 	.word	0x000000ff
        /*06e4*/ 	.word	0x00000170
        /*06e8*/ 	.short	0x0106
        /*06ea*/ 	.byte	0x04
	.zero		1


	//   ....[94]....
        /*06ec*/ 	.word	0x00003770
        /*06f0*/ 	.word	0x000000ff
        /*06f4*/ 	.word	0x00000170
        /*06f8*/ 	.short	0x010a
        /*06fa*/ 	.byte	0x04
	.zero		1


	//   ....[95]....
        /*06fc*/ 	.word	0x00003800
        /*0700*/ 	.word	0x000000ff
        /*0704*/ 	.word	0x00000170
        /*0708*/ 	.short	0x0106
        /*070a*/ 	.byte	0x07
	.zero		1


	//   ....[96]....
        /*070c*/ 	.word	0x00003840
        /*0710*/ 	.word	0x00000000
        /*0714*/ 	.word	0x00000170
        /*0718*/ 	.short	0x010a
        /*071a*/ 	.byte	0xff
	.zero		1


	//   ....[97]....
        /*071c*/ 	.word	0x00003d60
        /*0720*/ 	.word	0x00000000
        /*0724*/ 	.word	0x00000160
        /*0728*/ 	.short	0x010a
        /*072a*/ 	.byte	0xff
	.zero		1


	//   ....[98]....
        /*072c*/ 	.word	0x00003e60
        /*0730*/ 	.word	0x00000003
        /*0734*/ 	.word	0x00000000
        /*0738*/ 	.short	0x0101
        /*073a*/ 	.byte	0xff
	.zero		1


	//   ....[99]....
        /*073c*/ 	.word	0x00003e70
        /*0740*/ 	.word	0x000000ff
        /*0744*/ 	.word	0x00000000
        /*0748*/ 	.short	0x010a
        /*074a*/ 	.byte	0x04
	.zero		1


	//   ....[100]....
        /*074c*/ 	.word	0x00003ef0
        /*0750*/ 	.word	0x000000ff
        /*0754*/ 	.word	0x000001a0
        /*0758*/ 	.short	0x010a
        /*075a*/ 	.byte	0x17
	.zero		1


	//   ....[101]....
        /*075c*/ 	.word	0x00003fd0
        /*0760*/ 	.word	0x000000ff
        /*0764*/ 	.word	0x00000000
        /*0768*/ 	.short	0x010a
        /*076a*/ 	.byte	0x05
	.zero		1


	//   ....[102]....
        /*076c*/ 	.word	0x00004110
        /*0770*/ 	.word	0x000000ff
        /*0774*/ 	.word	0x00000000
        /*0778*/ 	.short	0x010a
        /*077a*/ 	.byte	0x04
	.zero		1


	//   ....[103]....
        /*077c*/ 	.word	0x00004300
        /*0780*/ 	.word	0x000000ff
        /*0784*/ 	.word	0x00000000
        /*0788*/ 	.short	0x010a
        /*078a*/ 	.byte	0x04
	.zero		1


	//   ....[104]....
        /*078c*/ 	.word	0x00004390
        /*0790*/ 	.word	0x000000ff
        /*0794*/ 	.word	0x00000000
        /*0798*/ 	.short	0x010a
        /*079a*/ 	.byte	0x05
	.zero		1


	//   ....[105]....
        /*079c*/ 	.word	0x00004420
        /*07a0*/ 	.word	0x000000ff
        /*07a4*/ 	.word	0x00000000
        /*07a8*/ 	.short	0x010a
        /*07aa*/ 	.byte	0x05
	.zero		1


	//   ....[106]....
        /*07ac*/ 	.word	0x000044b0
        /*07b0*/ 	.word	0x000000ff
        /*07b4*/ 	.word	0x00000000
        /*07b8*/ 	.short	0x010a
        /*07ba*/ 	.byte	0x04
	.zero		1


	//   ....[107]....
        /*07bc*/ 	.word	0x000049c0
        /*07c0*/ 	.word	0x0000000c
        /*07c4*/ 	.word	0x00000160
        /*07c8*/ 	.short	0x010a
        /*07ca*/ 	.byte	0xff
	.zero		1


	//   ....[108]....
        /*07cc*/ 	.word	0x00004b30
        /*07d0*/ 	.word	0x00000000
        /*07d4*/ 	.word	0x00000000
        /*07d8*/ 	.short	0x0101
        /*07da*/ 	.byte	0xff
	.zero		1


	//   ....[109]....
        /*07dc*/ 	.word	0x00004fc0
        /*07e0*/ 	.word	0x000000ff
        /*07e4*/ 	.word	0x00000158
        /*07e8*/ 	.short	0x010a
        /*07ea*/ 	.byte	0x15
	.zero		1


	//   ....[110]....
        /*07ec*/ 	.word	0x00005140
        /*07f0*/ 	.word	0x000000ff
        /*07f4*/ 	.word	0x00000130
        /*07f8*/ 	.short	0x010a
        /*07fa*/ 	.byte	0x15
	.zero		1


	//   ....[111]....
        /*07fc*/ 	.word	0x000052b0
        /*0800*/ 	.word	0x000000ff
        /*0804*/ 	.word	0x00000110
        /*0808*/ 	.short	0x010b
        /*080a*/ 	.byte	0x15
	.zero		1


	//   ....[112]....
        /*080c*/ 	.word	0x000052c0
        /*0810*/ 	.word	0x000000ff
        /*0814*/ 	.word	0x00000000
        /*0818*/ 	.short	0x0101
        /*081a*/ 	.byte	0x28
	.zero		1


	//   ....[113]....
        /*081c*/ 	.word	0x000052d0
        /*0820*/ 	.word	0x000000ff
        /*0824*/ 	.word	0x00000138
        /*0828*/ 	.short	0x010a
        /*082a*/ 	.byte	0x15
	.zero		1


	//   ....[114]....
        /*082c*/ 	.word	0x00005420
        /*0830*/ 	.word	0x000000ff
        /*0834*/ 	.word	0x00000118
        /*0838*/ 	.short	0x010b
        /*083a*/ 	.byte	0x15
	.zero		1


	//   ....[115]....
        /*083c*/ 	.word	0x00005430
        /*0840*/ 	.word	0x000000ff
        /*0844*/ 	.word	0x00000000
        /*0848*/ 	.short	0x0101
        /*084a*/ 	.byte	0x27
	.zero		1


	//   ....[116]....
        /*084c*/ 	.word	0x00005440
        /*0850*/ 	.word	0x000000ff
        /*0854*/ 	.word	0x00000140
        /*0858*/ 	.short	0x010a
        /*085a*/ 	.byte	0x15
	.zero		1


	//   ....[117]....
        /*085c*/ 	.word	0x00005580
        /*0860*/ 	.word	0x000000ff
        /*0864*/ 	.word	0x00000120
        /*0868*/ 	.short	0x010b
        /*086a*/ 	.byte	0x15
	.zero		1


	//   ....[118]....
        /*086c*/ 	.word	0x00005590
        /*0870*/ 	.word	0x000000ff
        /*0874*/ 	.word	0x00000000
        /*0878*/ 	.short	0x0101
        /*087a*/ 	.byte	0x26
	.zero		1


	//   ....[119]....
        /*087c*/ 	.word	0x000055a0
        /*0880*/ 	.word	0x000000ff
        /*0884*/ 	.word	0x00000148
        /*0888*/ 	.short	0x010a
        /*088a*/ 	.byte	0x15
	.zero		1


	//   ....[120]....
        /*088c*/ 	.word	0x000057a0
        /*0890*/ 	.word	0x000000ff
        /*0894*/ 	.word	0x00000128
        /*0898*/ 	.short	0x010b
        /*089a*/ 	.byte	0x15
	.zero		1


	//   ....[121]....
        /*089c*/ 	.word	0x000057b0
        /*08a0*/ 	.word	0x000000ff
        /*08a4*/ 	.word	0x00000000
        /*08a8*/ 	.short	0x0101
        /*08aa*/ 	.byte	0x25
	.zero		1


	//   ....[122]....
        /*08ac*/ 	.word	0x000057e0
        /*08b0*/ 	.word	0x000000ff
        /*08b4*/ 	.word	0x00000130
        /*08b8*/ 	.short	0x010a
        /*08ba*/ 	.byte	0x15
	.zero		1


	//   ....[123]....
        /*08bc*/ 	.word	0x00005800
        /*08c0*/ 	.word	0x000000ff
        /*08c4*/ 	.word	0x00000138
        /*08c8*/ 	.short	0x010a
        /*08ca*/ 	.byte	0x15
	.zero		1


	//   ....[124]....
        /*08cc*/ 	.word	0x00005820
        /*08d0*/ 	.word	0x000000ff
        /*08d4*/ 	.word	0x00000140
        /*08d8*/ 	.short	0x010a
        /*08da*/ 	.byte	0x15
	.zero		1


	//   ....[125]....
        /*08dc*/ 	.word	0x00005860
        /*08e0*/ 	.word	0x00000000
        /*08e4*/ 	.word	0x00000148
        /*08e8*/ 	.short	0x010a
        /*08ea*/ 	.byte	0xff
	.zero		1


	//   ....[126]....
        /*08ec*/ 	.word	0x00005ba0
        /*08f0*/ 	.word	0x00000003
        /*08f4*/ 	.word	0x00000160
        /*08f8*/ 	.short	0x010a
        /*08fa*/ 	.byte	0xff
	.zero		1


	//   ....[127]....
        /*08fc*/ 	.word	0x00005d20
        /*0900*/ 	.word	0x00000000
        /*0904*/ 	.word	0x00000000
        /*0908*/ 	.short	0x0101
        /*090a*/ 	.byte	0xff
	.zero		1


	//   ....[128]....
        /*090c*/ 	.word	0x00006840
        /*0910*/ 	.word	0x000000ff
        /*0914*/ 	.word	0x00000110
        /*0918*/ 	.short	0x010a
        /*091a*/ 	.byte	0x2c
	.zero		1


	//   ....[129]....
        /*091c*/ 	.word	0x00006880
        /*0920*/ 	.word	0x0000001a
        /*0924*/ 	.word	0x00000180
        /*0928*/ 	.short	0x010a
        /*092a*/ 	.byte	0xff
	.zero		1


	//   ....[130]....
        /*092c*/ 	.word	0x00006990
        /*0930*/ 	.word	0x000000ff
        /*0934*/ 	.word	0x00000110
        /*0938*/ 	.short	0x010a
        /*093a*/ 	.byte	0x2c
	.zero		1


	//   ....[131]....
        /*093c*/ 	.word	0x00006a70
        /*0940*/ 	.word	0x0000001a
        /*0944*/ 	.word	0x00000180
        /*0948*/ 	.short	0x010a
        /*094a*/ 	.byte	0xff
	.zero		1


	//   ....[132]....
        /*094c*/ 	.word	0x000071a0
        /*0950*/ 	.word	0x00000000
        /*0954*/ 	.word	0x00000000
        /*0958*/ 	.short	0x0101
        /*095a*/ 	.byte	0xff
	.zero		1


	//   ....[133]....
        /*095c*/ 	.word	0x000071b0
        /*0960*/ 	.word	0x00000004
        /*0964*/ 	.word	0x00000110
        /*0968*/ 	.short	0x010a
        /*096a*/ 	.byte	0xff
	.zero		1


	//   ....[134]....
        /*096c*/ 	.word	0x00007270
        /*0970*/ 	.word	0x00000004
        /*0974*/ 	.word	0x00000110
        /*0978*/ 	.short	0x010a
        /*097a*/ 	.byte	0xff
	.zero		1


	//   ....[135]....
        /*097c*/ 	.word	0x00007a30
        /*0980*/ 	.word	0x00000000
        /*0984*/ 	.word	0x00000000
        /*0988*/ 	.short	0x0101
        /*098a*/ 	.byte	0xff
	.zero		1


	//   ....[136]....
        /*098c*/ 	.word	0x00007a50
        /*0990*/ 	.word	0x00000002
        /*0994*/ 	.word	0x00000110
        /*0998*/ 	.short	0x010a
        /*099a*/ 	.byte	0xff
	.zero		1


	//   ....[137]....
        /*099c*/ 	.word	0x00007b00
        /*09a0*/ 	.word	0x00000002
        /*09a4*/ 	.word	0x00000110
        /*09a8*/ 	.short	0x010a
        /*09aa*/ 	.byte	0xff
	.zero		1


	//   ....[138]....
        /*09ac*/ 	.word	0x000082b0
        /*09b0*/ 	.word	0x00000000
        /*09b4*/ 	.word	0x00000000
        /*09b8*/ 	.short	0x0101
        /*09ba*/ 	.byte	0xff
	.zero		1


	//   ....[139]....
        /*09bc*/ 	.word	0x000082d0
        /*09c0*/ 	.word	0x00000003
        /*09c4*/ 	.word	0x00000110
        /*09c8*/ 	.short	0x010a
        /*09ca*/ 	.byte	0xff
	.zero		1


	//   ....[140]....
        /*09cc*/ 	.word	0x00008380
        /*09d0*/ 	.word	0x00000003
        /*09d4*/ 	.word	0x00000110
        /*09d8*/ 	.short	0x010a
        /*09da*/ 	.byte	0xff
	.zero		1


	//   ....[141]....
        /*09dc*/ 	.word	0x00008790
        /*09e0*/ 	.word	0x000000ff
        /*09e4*/ 	.word	0x00000000
        /*09e8*/ 	.short	0x0101
        /*09ea*/ 	.byte	0x04
	.zero		1


	//   ....[142]....
        /*09ec*/ 	.word	0x00008ba0
        /*09f0*/ 	.word	0x00000000
        /*09f4*/ 	.word	0x00000000
        /*09f8*/ 	.short	0x0101
        /*09fa*/ 	.byte	0xff
	.zero		1


	//   ....[143]....
        /*09fc*/ 	.word	0x00008e50
        /*0a00*/ 	.word	0x000000ff
        /*0a04*/ 	.word	0x00000000
        /*0a08*/ 	.short	0x0101
        /*0a0a*/ 	.byte	0x04
	.zero		1


	//   ....[144]....
        /*0a0c*/ 	.word	0x00008e70
        /*0a10*/ 	.word	0x00000000
        /*0a14*/ 	.word	0x000001d0
        /*0a18*/ 	.short	0x010a
        /*0a1a*/ 	.byte	0xff
	.zero		1


	//   ....[145]....
        /*0a1c*/ 	.word	0x00008ed0
        /*0a20*/ 	.word	0x00000000
        /*0a24*/ 	.word	0x00000088
        /*0a28*/ 	.short	0x010a
        /*0a2a*/ 	.byte	0xff
	.zero		1


	//   ....[146]....
        /*0a2c*/ 	.word	0x00008f30
        /*0a30*/ 	.word	0x00000000
        /*0a34*/ 	.word	0x00000088
        /*0a38*/ 	.short	0x010a
        /*0a3a*/ 	.byte	0xff
	.zero		1


	//   ....[147]....
        /*0a3c*/ 	.word	0x00008f80
        /*0a40*/ 	.word	0x00000003
        /*0a44*/ 	.word	0x00000160
        /*0a48*/ 	.short	0x010a
        /*0a4a*/ 	.byte	0xff
	.zero		1


	//   ....[148]....
        /*0a4c*/ 	.word	0x00008fe0
        /*0a50*/ 	.word	0x00000000
        /*0a54*/ 	.word	0x00000000
        /*0a58*/ 	.short	0x010a
        /*0a5a*/ 	.byte	0xff
	.zero		1


	//   ....[149]....
        /*0a5c*/ 	.word	0x00009040
        /*0a60*/ 	.word	0x00000000
        /*0a64*/ 	.word	0x00000000
        /*0a68*/ 	.short	0x010a
        /*0a6a*/ 	.byte	0xff
	.zero		1


	//   ....[150]....
        /*0a6c*/ 	.word	0x000090a0
        /*0a70*/ 	.word	0x00000000
        /*0a74*/ 	.word	0x00000000
        /*0a78*/ 	.short	0x010a
        /*0a7a*/ 	.byte	0xff
	.zero		1


	//   ....[151]....
        /*0a7c*/ 	.word	0x00009100
        /*0a80*/ 	.word	0x00000000
        /*0a84*/ 	.word	0x00000000
        /*0a88*/ 	.short	0x010a
        /*0a8a*/ 	.byte	0xff
	.zero		1


	//   ....[152]....
        /*0a8c*/ 	.word	0x00009160
        /*0a90*/ 	.word	0x00000000
        /*0a94*/ 	.word	0x00000000
        /*0a98*/ 	.short	0x010a
        /*0a9a*/ 	.byte	0xff
	.zero		1


	//   ....[153]....
        /*0a9c*/ 	.word	0x000091c0
        /*0aa0*/ 	.word	0x00000000
        /*0aa4*/ 	.word	0x00000000
        /*0aa8*/ 	.short	0x010a
        /*0aaa*/ 	.byte	0xff
	.zero		1


	//   ....[154]....
        /*0aac*/ 	.word	0x00009220
        /*0ab0*/ 	.word	0x00000000
        /*0ab4*/ 	.word	0x00000000
        /*0ab8*/ 	.short	0x010a
        /*0aba*/ 	.byte	0xff
	.zero		1


	//   ....[155]....
        /*0abc*/ 	.word	0x00009280
        /*0ac0*/ 	.word	0x00000000
        /*0ac4*/ 	.word	0x00000000
        /*0ac8*/ 	.short	0x010a
        /*0aca*/ 	.byte	0xff
	.zero		1


	//   ....[156]....
        /*0acc*/ 	.word	0x000092e0
        /*0ad0*/ 	.word	0x00000000
        /*0ad4*/ 	.word	0x00000000
        /*0ad8*/ 	.short	0x010a
        /*0ada*/ 	.byte	0xff
	.zero		1


	//   ....[157]....
        /*0adc*/ 	.word	0x00009340
        /*0ae0*/ 	.word	0x00000000
        /*0ae4*/ 	.word	0x00000000
        /*0ae8*/ 	.short	0x010a
        /*0aea*/ 	.byte	0xff
	.zero		1


	//   ....[158]....
        /*0aec*/ 	.word	0x000093a0
        /*0af0*/ 	.word	0x00000000
        /*0af4*/ 	.word	0x00000000
        /*0af8*/ 	.short	0x010a
        /*0afa*/ 	.byte	0xff
	.zero		1


	//   ....[159]....
        /*0afc*/ 	.word	0x00009400
        /*0b00*/ 	.word	0x00000000
        /*0b04*/ 	.word	0x00000000
        /*0b08*/ 	.short	0x010a
        /*0b0a*/ 	.byte	0xff
	.zero		1


	//   ....[160]....
        /*0b0c*/ 	.word	0x00009460
        /*0b10*/ 	.word	0x00000000
        /*0b14*/ 	.word	0x00000000
        /*0b18*/ 	.short	0x010a
        /*0b1a*/ 	.byte	0xff
	.zero		1


	//   ....[161]....
        /*0b1c*/ 	.word	0x000094c0
        /*0b20*/ 	.word	0x00000000
        /*0b24*/ 	.word	0x00000000
        /*0b28*/ 	.short	0x010a
        /*0b2a*/ 	.byte	0xff
	.zero		1


	//   ....[162]....
        /*0b2c*/ 	.word	0x00009520
        /*0b30*/ 	.word	0x00000000
        /*0b34*/ 	.word	0x00000000
        /*0b38*/ 	.short	0x010a
        /*0b3a*/ 	.byte	0xff
	.zero		1


	//   ....[163]....
        /*0b3c*/ 	.word	0x00009580
        /*0b40*/ 	.word	0x00000000
        /*0b44*/ 	.word	0x00000000
        /*0b48*/ 	.short	0x010a
        /*0b4a*/ 	.byte	0xff
	.zero		1


	//   ....[164]....
        /*0b4c*/ 	.word	0x000095d0
        /*0b50*/ 	.word	0x00000002
        /*0b54*/ 	.word	0x000001c0
        /*0b58*/ 	.short	0x010a
        /*0b5a*/ 	.byte	0xff
	.zero		1


	//   ....[165]....
        /*0b5c*/ 	.word	0x00009630
        /*0b60*/ 	.word	0x00000002
        /*0b64*/ 	.word	0x00000170
        /*0b68*/ 	.short	0x010a
        /*0b6a*/ 	.byte	0xff
	.zero		1


	//   ....[166]....
        /*0b6c*/ 	.word	0x00009680
        /*0b70*/ 	.word	0x00000002
        /*0b74*/ 	.word	0x00000160
        /*0b78*/ 	.short	0x010a
        /*0b7a*/ 	.byte	0xff
	.zero		1


	//   ....[167]....
        /*0b7c*/ 	.word	0x000096e0
        /*0b80*/ 	.word	0x00000000
        /*0b84*/ 	.word	0x00000170
        /*0b88*/ 	.short	0x010a
        /*0b8a*/ 	.byte	0xff
	.zero		1


	//   ....[168]....
        /*0b8c*/ 	.word	0x00009730
        /*0b90*/ 	.word	0x00000000
        /*0b94*/ 	.word	0x00000160
        /*0b98*/ 	.short	0x010a
        /*0b9a*/ 	.byte	0xff
	.zero		1


	//   ....[169]....
        /*0b9c*/ 	.word	0x00009790
        /*0ba0*/ 	.word	0x00000002
        /*0ba4*/ 	.word	0x000001a0
        /*0ba8*/ 	.short	0x010a
        /*0baa*/ 	.byte	0xff
	.zero		1


	//   ....[170]....
        /*0bac*/ 	.word	0x000097f0
        /*0bb0*/ 	.word	0x00000000
        /*0bb4*/ 	.word	0x00000000
        /*0bb8*/ 	.short	0x010a
        /*0bba*/ 	.byte	0xff
	.zero		1


	//   ....[171]....
        /*0bbc*/ 	.word	0x00009850
        /*0bc0*/ 	.word	0x00000000
        /*0bc4*/ 	.word	0x00000000
        /*0bc8*/ 	.short	0x010a
        /*0bca*/ 	.byte	0xff
	.zero		1


	//   ....[172]....
        /*0bcc*/ 	.word	0x000098b0
        /*0bd0*/ 	.word	0x00000000
        /*0bd4*/ 	.word	0x00000000
        /*0bd8*/ 	.short	0x010a
        /*0bda*/ 	.byte	0xff
	.zero		1


	//   ....[173]....
        /*0bdc*/ 	.word	0x00009910
        /*0be0*/ 	.word	0x00000000
        /*0be4*/ 	.word	0x00000000
        /*0be8*/ 	.short	0x010a
        /*0bea*/ 	.byte	0xff
	.zero		1


	//   ....[174]....
        /*0bec*/ 	.word	0x00009970
        /*0bf0*/ 	.word	0x00000000
        /*0bf4*/ 	.word	0x00000000
        /*0bf8*/ 	.short	0x010a
        /*0bfa*/ 	.byte	0xff
	.zero		1


	//   ....[175]....
        /*0bfc*/ 	.word	0x000099c0
        /*0c00*/ 	.word	0x0000000c
        /*0c04*/ 	.word	0x00000160
        /*0c08*/ 	.short	0x010a
        /*0c0a*/ 	.byte	0xff
	.zero		1


	//   ....[176]....
        /*0c0c*/ 	.word	0x00009a20
        /*0c10*/ 	.word	0x00000000
        /*0c14*/ 	.word	0x00000158
        /*0c18*/ 	.short	0x010a
        /*0c1a*/ 	.byte	0xff
	.zero		1


	//   ....[177]....
        /*0c1c*/ 	.word	0x00009a80
        /*0c20*/ 	.word	0x00000000
        /*0c24*/ 	.word	0x00000130
        /*0c28*/ 	.short	0x010a
        /*0c2a*/ 	.byte	0xff
	.zero		1


	//   ....[178]....
        /*0c2c*/ 	.word	0x00009ae0
        /*0c30*/ 	.word	0x00000000
        /*0c34*/ 	.word	0x00000138
        /*0c38*/ 	.short	0x010a
        /*0c3a*/ 	.byte	0xff
	.zero		1


	//   ....[179]....
        /*0c3c*/ 	.word	0x00009b40
        /*0c40*/ 	.word	0x00000000
        /*0c44*/ 	.word	0x00000140
        /*0c48*/ 	.short	0x010a
        /*0c4a*/ 	.byte	0xff
	.zero		1


	//   ....[180]....
        /*0c4c*/ 	.word	0x00009ba0
        /*0c50*/ 	.word	0x00000000
        /*0c54*/ 	.word	0x00000148
        /*0c58*/ 	.short	0x010a
        /*0c5a*/ 	.byte	0xff
	.zero		1


	//   ....[181]....
        /*0c5c*/ 	.word	0x00009c00
        /*0c60*/ 	.word	0x00000000
        /*0c64*/ 	.word	0x00000130
        /*0c68*/ 	.short	0x010a
        /*0c6a*/ 	.byte	0xff
	.zero		1


	//   ....[182]....
        /*0c6c*/ 	.word	0x00009c60
        /*0c70*/ 	.word	0x00000000
        /*0c74*/ 	.word	0x00000138
        /*0c78*/ 	.short	0x010a
        /*0c7a*/ 	.byte	0xff
	.zero		1


	//   ....[183]....
        /*0c7c*/ 	.word	0x00009cc0
        /*0c80*/ 	.word	0x00000000
        /*0c84*/ 	.word	0x00000140
        /*0c88*/ 	.short	0x010a
        /*0c8a*/ 	.byte	0xff
	.zero		1


	//   ....[184]....
        /*0c8c*/ 	.word	0x00009d10
        /*0c90*/ 	.word	0x00000003
        /*0c94*/ 	.word	0x00000160
        /*0c98*/ 	.short	0x010a
        /*0c9a*/ 	.byte	0xff
	.zero		1


	//   ....[185]....
        /*0c9c*/ 	.word	0x00009d70
        /*0ca0*/ 	.word	0x00000000
        /*0ca4*/ 	.word	0x00000110
        /*0ca8*/ 	.short	0x010a
        /*0caa*/ 	.byte	0xff
	.zero		1


	//   ....[186]....
        /*0cac*/ 	.word	0x00009dc0
        /*0cb0*/ 	.word	0x0000001a
        /*0cb4*/ 	.word	0x00000180
        /*0cb8*/ 	.short	0x010a
        /*0cba*/ 	.byte	0xff
	.zero		1


	//   ....[187]....
        /*0cbc*/ 	.word	0x00009e10
        /*0cc0*/ 	.word	0x00000004
        /*0cc4*/ 	.word	0x00000110
        /*0cc8*/ 	.short	0x010a
        /*0cca*/ 	.byte	0xff
	.zero		1


	//   ....[188]....
        /*0ccc*/ 	.word	0x00009e60
        /*0cd0*/ 	.word	0x00000002
        /*0cd4*/ 	.word	0x00000110
        /*0cd8*/ 	.short	0x010a
        /*0cda*/ 	.byte	0xff
	.zero		1


	//   ....[189]....
        /*0cdc*/ 	.word	0x00009eb0
        /*0ce0*/ 	.word	0x00000003
        /*0ce4*/ 	.word	0x00000110
        /*0ce8*/ 	.short	0x010a
        /*0cea*/ 	.byte	0xff
	.zero		1


	//----- nvinfo : EIATTR_NUM_MBARRIERS
	.align		4
.L_47:
        /*0cec*/ 	.byte	0x03, 0x38
        /*0cee*/ 	.short	0x003c


	//----- nvinfo : EIATTR_EXIT_INSTR_OFFSETS
	.align		4
        /*0cf0*/ 	.byte	0x04, 0x1c
        /*0cf2*/ 	.short	(.L_49 - .L_48)


	//   ....[0]....
.L_48:
        /*0cf4*/ 	.word	0x00003300


	//   ....[1]....
        /*0cf8*/ 	.word	0x00003810


	//   ....[2]....
        /*0cfc*/ 	.word	0x00003870


	//   ....[3]....
        /*0d00*/ 	.word	0x00004710


	//   ....[4]....
        /*0d04*/ 	.word	0x00005890


	//   ....[5]....
        /*0d08*/ 	.word	0x000058d0


	//   ....[6]....
        /*0d0c*/ 	.word	0x00008d30


	//   ....[7]....
        /*0d10*/ 	.word	0x00008db0


	//   ....[8]....
        /*0d14*/ 	.word	0x00008de0


	//   ....[9]....
        /*0d18*/ 	.word	0x00008e60


	//----- nvinfo : EIATTR_MAX_THREADS
	.align		4
.L_49:
        /*0d1c*/ 	.byte	0x04, 0x05
        /*0d1e*/ 	.short	(.L_51 - .L_50)
.L_50:
        /*0d20*/ 	.word	0x00000100
        /*0d24*/ 	.word	0x00000001
        /*0d28*/ 	.word	0x00000001


	//----- nvinfo : EIATTR_CRS_STACK_SIZE
	.align		4
.L_51:
        /*0d2c*/ 	.byte	0x04, 0x1e
        /*0d2e*/ 	.short	(.L_53 - .L_52)
.L_52:
        /*0d30*/ 	.word	0x00000000


	//----- nvinfo : EIATTR_CBANK_PARAM_SIZE
	.align		4
.L_53:
        /*0d34*/ 	.byte	0x03, 0x19
        /*0d36*/ 	.short	0x0800


	//----- nvinfo : EIATTR_PARAM_CBANK
	.align		4
        /*0d38*/ 	.byte	0x04, 0x0a
        /*0d3a*/ 	.short	(.L_55 - .L_54)
	.align		4
.L_54:
        /*0d3c*/ 	.word	index@(.nv.constant0._ZN7cutlass13device_kernelINS_4gemm6kernel13GemmUniversalIN4cute5tupleIJiiiiEEENS1_10collective13CollectiveMmaINS1_35MainloopSm100TmaUmmaWarpSpecializedILi17ELi2ELi4ENS5_IJNS4_1CILi1EEENSA_ILi4EEESB_EEEEENS5_IJNSA_ILi64EEENSA_ILi128EEENSA_ILi32EEEEEENS_6half_tENS5_IJlSB_lEEESJ_SK_NS4_8TiledMMAINS4_8MMA_AtomIJNS4_20SM100_MMA_F16BF16_SSISJ_SJ_fLi64ELi128ELNS4_4UMMA5MajorE0ELSP_0ELNSO_7ScaleInE0ELSQ_0EEEEEENS4_6LayoutINS5_IJSB_SB_SB_EEENS5_IJNSA_ILi0EEESV_SV_EEEEENS5_IJNS4_10UnderscoreESY_SY_EEEEENS4_23SM90_TMA_LOAD_MULTICASTENS4_14ComposedLayoutINS4_7SwizzleILi2ELi4ELi3EEENS4_18smem_ptr_flag_bitsILi16EEENST_INS5_IJNSA_ILi8EEESH_EEENS5_IJSH_SB_EEEEEEEvNS4_8identityENS4_13SM90_TMA_LOADES1B_vS1C_EENS_8epilogue10collective18CollectiveEpilogueINS1F_23Sm100TmaWarpSpecializedILi4ELi2ELi16ELb1ELb0EEEJSI_NS5_IJNST_ISF_SB_EENST_ISH_SB_EEEEESJ_SK_SJ_SK_NS1F_6fusion15FusionCallbacksIS1J_NS1N_17LinearCombinationISJ_fSJ_fLNS_15FloatRoundStyleE2EEESI_S1M_JEEENS4_5SM1004TMEM4LOAD26SM100_TMEM_LOAD_16dp256b4xES1D_S1B_NS4_17SM75_U32x4_LDSM_NENS4_14SM90_TMA_STOREES1B_NS4_17SM90_U32x4_STSM_NENS4_39AutoVectorizingCopyWithAssumedAlignmentILi128EEEEEEvvEEEEvNT_6ParamsE)
        /*0d40*/ 	.short	0x0380
        /*0d42*/ 	.short	0x0800


	//----- nvinfo : EIATTR_SW_WAR
	.align		4
.L_55:
        /*0d44*/ 	.byte	0x04, 0x36
        /*0d46*/ 	.short	(.L_57 - .L_56)
.L_56:
        /*0d48*/ 	.word	0x00000008
.L_57:


//--------------------- .nv.callgraph             --------------------------
	.section	.nv.callgraph,"",@"SHT_CUDA_CALLGRAPH"
	.align	4
	.sectionentsize	8
	.align		4
        /*0000*/ 	.word	0x00000000
	.align		4
        /*0004*/ 	.word	0xffffffff
	.align		4
        /*0008*/ 	.word	index@(_ZN7cutlass13device_kernelINS_4gemm6kernel13GemmUniversalIN4cute5tupleIJiiiiEEENS1_10collective13CollectiveMmaINS1_35MainloopSm100TmaUmmaWarpSpecializedILi17ELi2ELi4ENS5_IJNS4_1CILi1EEENSA_ILi4EEESB_EEEEENS5_IJNSA_ILi64EEENSA_ILi128EEENSA_ILi32EEEEEENS_6half_tENS5_IJlSB_lEEESJ_SK_NS4_8TiledMMAINS4_8MMA_AtomIJNS4_20SM100_MMA_F16BF16_SSISJ_SJ_fLi64ELi128ELNS4_4UMMA5MajorE0ELSP_0ELNSO_7ScaleInE0ELSQ_0EEEEEENS4_6LayoutINS5_IJSB_SB_SB_EEENS5_IJNSA_ILi0EEESV_SV_EEEEENS5_IJNS4_10UnderscoreESY_SY_EEEEENS4_23SM90_TMA_LOAD_MULTICASTENS4_14ComposedLayoutINS4_7SwizzleILi2ELi4ELi3EEENS4_18smem_ptr_flag_bitsILi16EEENST_INS5_IJNSA_ILi8EEESH_EEENS5_IJSH_SB_EEEEEEEvNS4_8identityENS4_13SM90_TMA_LOADES1B_vS1C_EENS_8epilogue10collective18CollectiveEpilogueINS1F_23Sm100TmaWarpSpecializedILi4ELi2ELi16ELb1ELb0EEEJSI_NS5_IJNST_ISF_SB_EENST_ISH_SB_EEEEESJ_SK_SJ_SK_NS1F_6fusion15FusionCallbacksIS1J_NS1N_17LinearCombinationISJ_fSJ_fLNS_15FloatRoundStyleE2EEESI_S1M_JEEENS4_5SM1004TMEM4LOAD26SM100_TMEM_LOAD_16dp256b4xES1D_S1B_NS4_17SM75_U32x4_LDSM_NENS4_14SM90_TMA_STOREES1B_NS4_17SM90_U32x4_STSM_NENS4_39AutoVectorizingCopyWithAssumedAlignmentILi128EEEEEEvvEEEEvNT_6ParamsE)
	.align		4
        /*000c*/ 	.word	index@(__assertfail)
	.align		4
        /*0010*/ 	.word	0x00000000
	.align		4
        /*0014*/ 	.word	0xfffffffe
	.align		4
        /*0018*/ 	.word	0x00000000
	.align		4
        /*001c*/ 	.word	0xfffffffd
	.align		4
        /*0020*/ 	.word	0x00000000
	.align		4
        /*0024*/ 	.word	0xfffffffc


//--------------------- .nv.constant4             --------------------------
	.section	.nv.constant4,"a",@progbits
	.align	8
	.align		8
.nv.constant4:
        /*0000*/ 	.dword	__assertfail
	.align		8
        /*0008*/ 	.dword	__unnamed_1
	.align		8
        /*0010*/ 	.dword	__unnamed_2
	.align		8
        /*0018*/ 	.dword	_ZN40_INTERNAL_17afeda4_4_k_cu_3cd8280b_236904cuda3std3__45__cpo5beginE
	.align		8
        /*0020*/ 	.dword	_ZN40_INTERNAL_17afeda4_4_k_cu_3cd8280b_236904cuda3std3__45__cpo3endE
	.align		8
        /*0028*/ 	.dword	_ZN40_INTERNAL_17afeda4_4_k_cu_3cd8280b_236904cuda3std3__45__cpo6cbeginE
	.align		8
        /*0030*/ 	.dword	_ZN40_INTERNAL_17afeda4_4_k_cu_3cd8280b_236904cuda3std3__45__cpo4cendE
	.align		8
        /*0038*/ 	.dword	_ZN40_INTERNAL_17afeda4_4_k_cu_3cd8280b_236904cuda3std3__442_GLOBAL__N__17afeda4_4_k_cu_3cd8280b_236906ignoreE
	.align		8
        /*0040*/ 	.dword	_ZN40_INTERNAL_17afeda4_4_k_cu_3cd8280b_236904cuda3std3__419piecewise_constructE
	.align		8
        /*0048*/ 	.dword	_ZN40_INTERNAL_17afeda4_4_k_cu_3cd8280b_236904cuda3std3__48in_placeE
	.align		8
        /*0050*/ 	.dword	_ZN40_INTERNAL_17afeda4_4_k_cu_3cd8280b_236904cuda3std6ranges3__45__cpo4swapE
	.align		8
        /*0058*/ 	.dword	_ZN40_INTERNAL_17afeda4_4_k_cu_3cd8280b_236904cuda3std6ranges3__45__cpo9iter_moveE
	.align		8
        /*0060*/ 	.dword	_ZN40_INTERNAL_17afeda4_4_k_cu_3cd8280b_236904cute7productE
	.align		8
        /*0068*/ 	.dword	_ZN40_INTERNAL_17afeda4_4_k_cu_3cd8280b_236904cute1_E
	.align		8
        /*0070*/ 	.dword	$str$25
	.align		8
        /*0078*/ 	.dword	$str$26
	.align		8
        /*0080*/ 	.dword	$str$27
	.align		8
        /*0088*/ 	.dword	$str$28


//--------------------- .text._ZN7cutlass13device_kernelINS_4gemm6kernel13GemmUniversalIN4cute5tupleIJiiiiEEENS1_10collective13CollectiveMmaINS1_35MainloopSm100TmaUmmaWarpSpecializedILi17ELi2ELi4ENS5_IJNS4_1CILi1EEENSA_ILi4EEESB_EEEEENS5_IJNSA_ILi64EEENSA_ILi128EEENSA_ILi32EEEEEENS_6half_tENS5_IJlSB_lEEESJ_SK_NS4_8TiledMMAINS4_8MMA_AtomIJNS4_20SM100_MMA_F16BF16_SSISJ_SJ_fLi64ELi128ELNS4_4UMMA5MajorE0ELSP_0ELNSO_7ScaleInE0ELSQ_0EEEEEENS4_6LayoutINS5_IJSB_SB_SB_EEENS5_IJNSA_ILi0EEESV_SV_EEEEENS5_IJNS4_10UnderscoreESY_SY_EEEEENS4_23SM90_TMA_LOAD_MULTICASTENS4_14ComposedLayoutINS4_7SwizzleILi2ELi4ELi3EEENS4_18smem_ptr_flag_bitsILi16EEENST_INS5_IJNSA_ILi8EEESH_EEENS5_IJSH_SB_EEEEEEEvNS4_8identityENS4_13SM90_TMA_LOADES1B_vS1C_EENS_8epilogue10collective18CollectiveEpilogueINS1F_23Sm100TmaWarpSpecializedILi4ELi2ELi16ELb1ELb0EEEJSI_NS5_IJNST_ISF_SB_EENST_ISH_SB_EEEEESJ_SK_SJ_SK_NS1F_6fusion15FusionCallbacksIS1J_NS1N_17LinearCombinationISJ_fSJ_fLNS_15FloatRoundStyleE2EEESI_S1M_JEEENS4_5SM1004TMEM4LOAD26SM100_TMEM_LOAD_16dp256b4xES1D_S1B_NS4_17SM75_U32x4_LDSM_NENS4_14SM90_TMA_STOREES1B_NS4_17SM90_U32x4_STSM_NENS4_39AutoVectorizingCopyWithAssumedAlignmentILi128EEEEEEvvEEEEvNT_6ParamsE --------------------------
	.section	.text._ZN7cutlass13device_kernelINS_4gemm6kernel13GemmUniversalIN4cute5tupleIJiiiiEEENS1_10collective13CollectiveMmaINS1_35MainloopSm100TmaUmmaWarpSpecializedILi17ELi2ELi4ENS5_IJNS4_1CILi1EEENSA_ILi4EEESB_EEEEENS5_IJNSA_ILi64EEENSA_ILi128EEENSA_ILi32EEEEEENS_6half_tENS5_IJlSB_lEEESJ_SK_NS4_8TiledMMAINS4_8MMA_AtomIJNS4_20SM100_MMA_F16BF16_SSISJ_SJ_fLi64ELi128ELNS4_4UMMA5MajorE0ELSP_0ELNSO_7ScaleInE0ELSQ_0EEEEEENS4_6LayoutINS5_IJSB_SB_SB_EEENS5_IJNSA_ILi0EEESV_SV_EEEEENS5_IJNS4_10UnderscoreESY_SY_EEEEENS4_23SM90_TMA_LOAD_MULTICASTENS4_14ComposedLayoutINS4_7SwizzleILi2ELi4ELi3EEENS4_18smem_ptr_flag_bitsILi16EEENST_INS5_IJNSA_ILi8EEESH_EEENS5_IJSH_SB_EEEEEEEvNS4_8identityENS4_13SM90_TMA_LOADES1B_vS1C_EENS_8epilogue10collective18CollectiveEpilogueINS1F_23Sm100TmaWarpSpecializedILi4ELi2ELi16ELb1ELb0EEEJSI_NS5_IJNST_ISF_SB_EENST_ISH_SB_EEEEESJ_SK_SJ_SK_NS1F_6fusion15FusionCallbacksIS1J_NS1N_17LinearCombinationISJ_fSJ_fLNS_15FloatRoundStyleE2EEESI_S1M_JEEENS4_5SM1004TMEM4LOAD26SM100_TMEM_LOAD_16dp256b4xES1D_S1B_NS4_17SM75_U32x4_LDSM_NENS4_14SM90_TMA_STOREES1B_NS4_17SM90_U32x4_STSM_NENS4_39AutoVectorizingCopyWithAssumedAlignmentILi128EEEEEEvvEEEEvNT_6ParamsE,"ax",@progbits
	.align	128
.text._ZN7cutlass13device_kernelINS_4gemm6kernel13GemmUniversalIN4cute5tupleIJiiiiEEENS1_10collective13CollectiveMmaINS1_35MainloopSm100TmaUmmaWarpSpecializedILi17ELi2ELi4ENS5_IJNS4_1CILi1EEENSA_ILi4EEESB_EEEEENS5_IJNSA_ILi64EEENSA_ILi128EEENSA_ILi32EEEEEENS_6half_tENS5_IJlSB_lEEESJ_SK_NS4_8TiledMMAINS4_8MMA_AtomIJNS4_20SM100_MMA_F16BF16_SSISJ_SJ_fLi64ELi128ELNS4_4UMMA5MajorE0ELSP_0ELNSO_7ScaleInE0ELSQ_0EEEEEENS4_6LayoutINS5_IJSB_SB_SB_EEENS5_IJNSA_ILi0EEESV_SV_EEEEENS5_IJNS4_10UnderscoreESY_SY_EEEEENS4_23SM90_TMA_LOAD_MULTICASTENS4_14ComposedLayoutINS4_7SwizzleILi2ELi4ELi3EEENS4_18smem_ptr_flag_bitsILi16EEENST_INS5_IJNSA_ILi8EEESH_EEENS5_IJSH_SB_EEEEEEEvNS4_8identityENS4_13SM90_TMA_LOADES1B_vS1C_EENS_8epilogue10collective18CollectiveEpilogueINS1F_23Sm100TmaWarpSpecializedILi4ELi2ELi16ELb1ELb0EEEJSI_NS5_IJNST_ISF_SB_EENST_ISH_SB_EEEEESJ_SK_SJ_SK_NS1F_6fusion15FusionCallbacksIS1J_NS1N_17LinearCombinationISJ_fSJ_fLNS_15FloatRoundStyleE2EEESI_S1M_JEEENS4_5SM1004TMEM4LOAD26SM100_TMEM_LOAD_16dp256b4xES1D_S1B_NS4_17SM75_U32x4_LDSM_NENS4_14SM90_TMA_STOREES1B_NS4_17SM90_U32x4_STSM_NENS4_39AutoVectorizingCopyWithAssumedAlignmentILi128EEEEEEvvEEEEvNT_6ParamsE:
        .type           _ZN7cutlass13device_kernelINS_4gemm6kernel13GemmUniversalIN4cute5tupleIJiiiiEEENS1_10collective13CollectiveMmaINS1_35MainloopSm100TmaUmmaWarpSpecializedILi17ELi2ELi4ENS5_IJNS4_1CILi1EEENSA_ILi4EEESB_EEEEENS5_IJNSA_ILi64EEENSA_ILi128EEENSA_ILi32EEEEEENS_6half_tENS5_IJlSB_lEEESJ_SK_NS4_8TiledMMAINS4_8MMA_AtomIJNS4_20SM100_MMA_F16BF16_SSISJ_SJ_fLi64ELi128ELNS4_4UMMA5MajorE0ELSP_0ELNSO_7ScaleInE0ELSQ_0EEEEEENS4_6LayoutINS5_IJSB_SB_SB_EEENS5_IJNSA_ILi0EEESV_SV_EEEEENS5_IJNS4_10UnderscoreESY_SY_EEEEENS4_23SM90_TMA_LOAD_MULTICASTENS4_14ComposedLayoutINS4_7SwizzleILi2ELi4ELi3EEENS4_18smem_ptr_flag_bitsILi16EEENST_INS5_IJNSA_ILi8EEESH_EEENS5_IJSH_SB_EEEEEEEvNS4_8identityENS4_13SM90_TMA_LOADES1B_vS1C_EENS_8epilogue10collective18CollectiveEpilogueINS1F_23Sm100TmaWarpSpecializedILi4ELi2ELi16ELb1ELb0EEEJSI_NS5_IJNST_ISF_SB_EENST_ISH_SB_EEEEESJ_SK_SJ_SK_NS1F_6fusion15FusionCallbacksIS1J_NS1N_17LinearCombinationISJ_fSJ_fLNS_15FloatRoundStyleE2EEESI_S1M_JEEENS4_5SM1004TMEM4LOAD26SM100_TMEM_LOAD_16dp256b4xES1D_S1B_NS4_17SM75_U32x4_LDSM_NENS4_14SM90_TMA_STOREES1B_NS4_17SM90_U32x4_STSM_NENS4_39AutoVectorizingCopyWithAssumedAlignmentILi128EEEEEEvvEEEEvNT_6ParamsE,@function
        .size           _ZN7cutlass13device_kernelINS_4gemm6kernel13GemmUniversalIN4cute5tupleIJiiiiEEENS1_10collective13CollectiveMmaINS1_35MainloopSm100TmaUmmaWarpSpecializedILi17ELi2ELi4ENS5_IJNS4_1CILi1EEENSA_ILi4EEESB_EEEEENS5_IJNSA_ILi64EEENSA_ILi128EEENSA_ILi32EEEEEENS_6half_tENS5_IJlSB_lEEESJ_SK_NS4_8TiledMMAINS4_8MMA_AtomIJNS4_20SM100_MMA_F16BF16_SSISJ_SJ_fLi64ELi128ELNS4_4UMMA5MajorE0ELSP_0ELNSO_7ScaleInE0ELSQ_0EEEEEENS4_6LayoutINS5_IJSB_SB_SB_EEENS5_IJNSA_ILi0EEESV_SV_EEEEENS5_IJNS4_10UnderscoreESY_SY_EEEEENS4_23SM90_TMA_LOAD_MULTICASTENS4_14ComposedLayoutINS4_7SwizzleILi2ELi4ELi3EEENS4_18smem_ptr_flag_bitsILi16EEENST_INS5_IJNSA_ILi8EEESH_EEENS5_IJSH_SB_EEEEEEEvNS4_8identityENS4_13SM90_TMA_LOADES1B_vS1C_EENS_8epilogue10collective18CollectiveEpilogueINS1F_23Sm100TmaWarpSpecializedILi4ELi2ELi16ELb1ELb0EEEJSI_NS5_IJNST_ISF_SB_EENST_ISH_SB_EEEEESJ_SK_SJ_SK_NS1F_6fusion15FusionCallbacksIS1J_NS1N_17LinearCombinationISJ_fSJ_fLNS_15FloatRoundStyleE2EEESI_S1M_JEEENS4_5SM1004TMEM4LOAD26SM100_TMEM_LOAD_16dp256b4xES1D_S1B_NS4_17SM75_U32x4_LDSM_NENS4_14SM90_TMA_STOREES1B_NS4_17SM90_U32x4_STSM_NENS4_39AutoVectorizingCopyWithAssumedAlignmentILi128EEEEEEvvEEEEvNT_6ParamsE,(.L_x_223 - _ZN7cutlass13device_kernelINS_4gemm6kernel13GemmUniversalIN4cute5tupleIJiiiiEEENS1_10collective13CollectiveMmaINS1_35MainloopSm100TmaUmmaWarpSpecializedILi17ELi2ELi4ENS5_IJNS4_1CILi1EEENSA_ILi4EEESB_EEEEENS5_IJNSA_ILi64EEENSA_ILi128EEENSA_ILi32EEEEEENS_6half_tENS5_IJlSB_lEEESJ_SK_NS4_8TiledMMAINS4_8MMA_AtomIJNS4_20SM100_MMA_F16BF16_SSISJ_SJ_fLi64ELi128ELNS4_4UMMA5MajorE0ELSP_0ELNSO_7ScaleInE0ELSQ_0EEEEEENS4_6LayoutINS5_IJSB_SB_SB_EEENS5_IJNSA_ILi0EEESV_SV_EEEEENS5_IJNS4_10UnderscoreESY_SY_EEEEENS4_23SM90_TMA_LOAD_MULTICASTENS4_14ComposedLayoutINS4_7SwizzleILi2ELi4ELi3EEENS4_18smem_ptr_flag_bitsILi16EEENST_INS5_IJNSA_ILi8EEESH_EEENS5_IJSH_SB_EEEEEEEvNS4_8identityENS4_13SM90_TMA_LOADES1B_vS1C_EENS_8epilogue10collective18CollectiveEpilogueINS1F_23Sm100TmaWarpSpecializedILi4ELi2ELi16ELb1ELb0EEEJSI_NS5_IJNST_ISF_SB_EENST_ISH_SB_EEEEESJ_SK_SJ_SK_NS1F_6fusion15FusionCallbacksIS1J_NS1N_17LinearCombinationISJ_fSJ_fLNS_15FloatRoundStyleE2EEESI_S1M_JEEENS4_5SM1004TMEM4LOAD26SM100_TMEM_LOAD_16dp256b4xES1D_S1B_NS4_17SM75_U32x4_LDSM_NENS4_14SM90_TMA_STOREES1B_NS4_17SM90_U32x4_STSM_NENS4_39AutoVectorizingCopyWithAssumedAlignmentILi128EEEEEEvvEEEEvNT_6ParamsE)
        .other          _ZN7cutlass13device_kernelINS_4gemm6kernel13GemmUniversalIN4cute5tupleIJiiiiEEENS1_10collective13CollectiveMmaINS1_35MainloopSm100TmaUmmaWarpSpecializedILi17ELi2ELi4ENS5_IJNS4_1CILi1EEENSA_ILi4EEESB_EEEEENS5_IJNSA_ILi64EEENSA_ILi128EEENSA_ILi32EEEEEENS_6half_tENS5_IJlSB_lEEESJ_SK_NS4_8TiledMMAINS4_8MMA_AtomIJNS4_20SM100_MMA_F16BF16_SSISJ_SJ_fLi64ELi128ELNS4_4UMMA5MajorE0ELSP_0ELNSO_7ScaleInE0ELSQ_0EEEEEENS4_6LayoutINS5_IJSB_SB_SB_EEENS5_IJNSA_ILi0EEESV_SV_EEEEENS5_IJNS4_10UnderscoreESY_SY_EEEEENS4_23SM90_TMA_LOAD_MULTICASTENS4_14ComposedLayoutINS4_7SwizzleILi2ELi4ELi3EEENS4_18smem_ptr_flag_bitsILi16EEENST_INS5_IJNSA_ILi8EEESH_EEENS5_IJSH_SB_EEEEEEEvNS4_8identityENS4_13SM90_TMA_LOADES1B_vS1C_EENS_8epilogue10collective18CollectiveEpilogueINS1F_23Sm100TmaWarpSpecializedILi4ELi2ELi16ELb1ELb0EEEJSI_NS5_IJNST_ISF_SB_EENST_ISH_SB_EEEEESJ_SK_SJ_SK_NS1F_6fusion15FusionCallbacksIS1J_NS1N_17LinearCombinationISJ_fSJ_fLNS_15FloatRoundStyleE2EEESI_S1M_JEEENS4_5SM1004TMEM4LOAD26SM100_TMEM_LOAD_16dp256b4xES1D_S1B_NS4_17SM75_U32x4_LDSM_NENS4_14SM90_TMA_STOREES1B_NS4_17SM90_U32x4_STSM_NENS4_39AutoVectorizingCopyWithAssumedAlignmentILi128EEEEEEvvEEEEvNT_6ParamsE,@"STO_CUDA_ENTRY STV_DEFAULT"
_ZN7cutlass13device_kernelINS_4gemm6kernel13GemmUniversalIN4cute5tupleIJiiiiEEENS1_10collective13CollectiveMmaINS1_35MainloopSm100TmaUmmaWarpSpecializedILi17ELi2ELi4ENS5_IJNS4_1CILi1EEENSA_ILi4EEESB_EEEEENS5_IJNSA_ILi64EEENSA_ILi128EEENSA_ILi32EEEEEENS_6half_tENS5_IJlSB_lEEESJ_SK_NS4_8TiledMMAINS4_8MMA_AtomIJNS4_20SM100_MMA_F16BF16_SSISJ_SJ_fLi64ELi128ELNS4_4UMMA5MajorE0ELSP_0ELNSO_7ScaleInE0ELSQ_0EEEEEENS4_6LayoutINS5_IJSB_SB_SB_EEENS5_IJNSA_ILi0EEESV_SV_EEEEENS5_IJNS4_10UnderscoreESY_SY_EEEEENS4_23SM90_TMA_LOAD_MULTICASTENS4_14ComposedLayoutINS4_7SwizzleILi2ELi4ELi3EEENS4_18smem_ptr_flag_bitsILi16EEENST_INS5_IJNSA_ILi8EEESH_EEENS5_IJSH_SB_EEEEEEEvNS4_8identityENS4_13SM90_TMA_LOADES1B_vS1C_EENS_8epilogue10collective18CollectiveEpilogueINS1F_23Sm100TmaWarpSpecializedILi4ELi2ELi16ELb1ELb0EEEJSI_NS5_IJNST_ISF_SB_EENST_ISH_SB_EEEEESJ_SK_SJ_SK_NS1F_6fusion15FusionCallbacksIS1J_NS1N_17LinearCombinationISJ_fSJ_fLNS_15FloatRoundStyleE2EEESI_S1M_JEEENS4_5SM1004TMEM4LOAD26SM100_TMEM_LOAD_16dp256b4xES1D_S1B_NS4_17SM75_U32x4_LDSM_NENS4_14SM90_TMA_STOREES1B_NS4_17SM90_U32x4_STSM_NENS4_39AutoVectorizingCopyWithAssumedAlignmentILi128EEEEEEvvEEEEvNT_6ParamsE:
[----:B------:R-:W1:Y:S01]  /*0000*/  LDC R1, c[0x0][0x37c] ;  /* 0x0000df00ff017b82 */ /* 0x000e620000000800 */
[----:B------:R-:W2:Y:S01]  /*0010*/  S2R R57, SR_TID.X ;  /* 0x0000000000397919 */ /* 0x000ea20000002100 */
[----:B------:R-:W3:Y:S01]  /*0020*/  LDCU.64 UR8, c[0x0][0x890] ;  /* 0x00011200ff0877ac */ /* 0x000ee20008000a00 */
[----:B------:R-:W-:Y:S02]  /*0030*/  PRMT R45, RZ, 0x7610, R45 ;  /* 0x00007610ff2d7816 */ /* 0x000fe4000000002d */
[----:B------:R-:W-:Y:S01]  /*0040*/  ELECT P3, URZ, PT ;  /* 0x0000000000ff782f */ /* 0x000fe20003860000 */
[----:B---3--:R-:W-:-:S04]  /*0050*/  UISETP.NE.U32.AND UP0, UPT, UR8, URZ, UPT ;  /* 0x000000ff0800728c */ /* 0x008fc8000bf05070 */
[----:B------:R-:W-:Y:S01]  /*0060*/  UISETP.NE.AND.EX UP0, UPT, UR9, URZ, UPT, UP0 ;  /* 0x000000ff0900728c */ /* 0x000fe2000bf05300 */
[----:B--2---:R-:W-:-:S05]  /*0070*/  SHF.R.U32.HI R46, RZ, 0x5, R57 ;  /* 0x00000005ff2e7819 */ /* 0x004fca0000011639 */
[----:B------:R-:W2:Y:S02]  /*0080*/  SHFL.IDX PT, R0, R46, RZ, 0x1f ;  /* 0x00001fff2e007589 */ /* 0x000ea400000e0000 */
[----:B--2---:R-:W-:Y:S01]  /*0090*/  R2UR UR17, R0 ;  /* 0x00000000001172ca */ /* 0x004fe200000e0000 */
[----:B-1----:R-:W-:-:S14]  /*00a0*/  BRA.U UP0, `(.L_x_0) ;  /* 0x0000000100307547 */ /* 0x002fdc000b800000 */
[----:B------:R-:W1:Y:S02]  /*00b0*/  LDCU.64 UR4, c[0x0][0x888] ;  /* 0x00011100ff0477ac */ /* 0x000e640008000a00 */
[----:B-1----:R-:W-:-:S04]  /*00c0*/  UISETP.NE.U32.AND UP0, UPT, UR4, URZ, UPT ;  /* 0x000000ff0400728c */ /* 0x002fc8000bf05070 */
[----:B------:R-:W-:-:S09]  /*00d0*/  UISETP.NE.AND.EX UP0, UPT, UR5, URZ, UPT, UP0 ;  /* 0x000000ff0500728c */ /* 0x000fd2000bf05300 */
[----:B------:R-:W-:Y:S05]  /*00e0*/  BRA.U !UP0, `(.L_x_1) ;  /* 0x0000000108147547 */ /* 0x000fea000b800000 */
[----:B------:R-:W1:Y:S01]  /*00f0*/  LDC.64 R2, c[0x0][0x888] ;  /* 0x00022200ff027b82 */ /* 0x000e620000000a00 */
[----:B------:R-:W1:Y:S02]  /*0100*/  LDCU.64 UR4, c[0x0][0x358] ;  /* 0x00006b00ff0477ac */ /* 0x000e640008000a00 */
[----:B-1----:R1:W5:Y:S01]  /*0110*/  LDG.E R27, desc[UR4][R2.64] ;  /* 0x00000004021b7981 */ /* 0x002362000c1e1900 */
[----:B------:R-:W-:Y:S01]  /*0120*/  HFMA2 R45, -RZ, RZ, 0, 5.9604644775390625e-08 ;  /* 0x00000001ff2d7431 */ /* 0x000fe200000001ff */
[----:B------:R-:W-:Y:S05]  /*0130*/  BRA `(.L_x_0) ;  /* 0x00000000000c7947 */ /* 0x000fea0003800000 */
.L_x_1:
[----:B------:R-:W1:Y:S01]  /*0140*/  LDCU UR4, c[0x0][0x880] ;  /* 0x00011000ff0477ac */ /* 0x000e620008000800 */
[----:B------:R-:W-:Y:S01]  /*0150*/  HFMA2 R45, -RZ, RZ, 0, 5.9604644775390625e-08 ;  /* 0x00000001ff2d7431 */ /* 0x000fe200000001ff */
[----:B-1----:R-:W-:-:S07]  /*0160*/  MOV R27, UR4 ;  /* 0x00000004001b7c02 */ /* 0x002fce0008000f00 */
.L_x_0:
[----:B------:R-:W2:Y:S02]  /*0170*/  LDCU.64 UR4, c[0x0][0x8b0] ;  /* 0x00011600ff0477ac */ /* 0x000ea40008000a00 */
[----:B--2---:R-:W-:-:S04]  /*0180*/  UISETP.NE.U32.AND UP0, UPT, UR4, URZ, UPT ;  /* 0x000000ff0400728c */ /* 0x004fc8000bf05070 */
[----:B------:R-:W-:-:S09]  /*0190*/  UISETP.NE.AND.EX UP0, UPT, UR5, URZ, UPT, UP0 ;  /* 0x000000ff0500728c */ /* 0x000fd2000bf05300 */
[----:B------:R-:W-:Y:S05]  /*01a0*/  BRA.U UP0, `(.L_x_2) ;  /* 0x0000000100287547 */ /* 0x000fea000b800000 */
[----:B------:R-:W2:Y:S02]  /*01b0*/  LDCU.64 UR4, c[0x0][0x8a8] ;  /* 0x00011500ff0477ac */ /* 0x000ea40008000a00 */
[----:B--2---:R-:W-:-:S04]  /*01c0*/  UISETP.NE.U32.AND UP0, UPT, UR4, URZ, UPT ;  /* 0x000000ff0400728c */ /* 0x004fc8000bf05070 */
[----:B------:R-:W-:-:S09]  /*01d0*/  UISETP.NE.AND.EX UP0, UPT, UR5, URZ, UPT, UP0 ;  /* 0x000000ff0500728c */ /* 0x000fd2000bf05300 */
[----:B------:R-:W-:Y:S05]  /*01e0*/  BRA.U !UP0, `(.L_x_3) ;  /* 0x0000000108107547 */ /* 0x000fea000b800000 */
[----:B------:R-:W2:Y:S01]  /*01f0*/  LDC.64 R24, c[0x0][0x8a8] ;  /* 0x00022a00ff187b82 */ /* 0x000ea20000000a00 */
[----:B------:R-:W2:Y:S02]  /*0200*/  LDCU.64 UR4, c[0x0][0x358] ;  /* 0x00006b00ff0477ac */ /* 0x000ea40008000a00 */
[----:B--2---:R2:W5:Y:S01]  /*0210*/  LDG.E R24, desc[UR4][R24.64] ;  /* 0x0000000418187981 */ /* 0x004562000c1e1900 */
[----:B------:R-:W-:Y:S05]  /*0220*/  BRA `(.L_x_2) ;  /* 0x0000000000087947 */ /* 0x000fea0003800000 */
.L_x_3:
[----:B------:R-:W2:Y:S02]  /*0230*/  LDCU UR4, c[0x0][0x8a0] ;  /* 0x00011400ff0477ac */ /* 0x000ea40008000800 */
[----:B--2---:R-:W-:Y:S02]  /*0240*/  MOV R24, UR4 ;  /* 0x0000000400187c02 */ /* 0x004fe40008000f00 */
.L_x_2:
[----:B------:R-:W-:Y:S01]  /*0250*/  IMAD.U32 R0, RZ, RZ, UR17 ;  /* 0x00000011ff007e24 */ /* 0x000fe2000f8e00ff */
[----:B------:R-:W-:Y:S04]  /*0260*/  BSSY.RECONVERGENT B0, `(.L_x_4) ;  /* 0x000000c000007945 */ /* 0x000fe80003800200 */
[C---:B------:R-:W-:Y:S02]  /*0270*/  ISETP.NE.OR P1, PT, R0.reuse, 0x1, !P3 ;  /* 0x000000010000780c */ /* 0x040fe40005f25670 */
[----:B------:R-:W-:-:S11]  /*0280*/  ISETP.NE.OR P0, PT, R0, 0x3, !P3 ;  /* 0x000000030000780c */ /* 0x000fd60005f05670 */
[----:B------:R-:W-:Y:S05]  /*0290*/  @P1 BRA `(.L_x_5) ;  /* 0x0000000000201947 */ /* 0x000fea0003800000 */
[----:B------:R-:W3:Y:S02]  /*02a0*/  LDCU.64 UR4, c[0x0][0x348] ;  /* 0x00006900ff0477ac */ /* 0x000ee40008000a00 */
[----:B---3--:R-:W-:Y:S02]  /*02b0*/  UIADD3 UR6, UP1, UPT, UR4, 0x80, URZ ;  /* 0x0000008004067890 */ /* 0x008fe4000ff3e0ff */
[----:B------:R-:W-:Y:S02]  /*02c0*/  UIADD3 UR4, UP0, UPT, UR4, 0x180, URZ ;  /* 0x0000018004047890 */ /* 0x000fe4000ff1e0ff */
[----:B------:R-:W-:Y:S02]  /*02d0*/  UIADD3.X UR7, UPT, UPT, URZ, UR5, URZ, UP1, !UPT ;  /* 0x00000005ff077290 */ /* 0x000fe40008ffe4ff */
[----:B------:R-:W-:-:S07]  /*02e0*/  UIADD3.X UR5, UPT, UPT, URZ, UR5, URZ, UP0, !UPT ;  /* 0x00000005ff057290 */ /* 0x000fce00087fe4ff */
[----:B------:R3:W-:Y:S02]  /*02f0*/  UTMACCTL.PF [UR6] ;  /* 0x00000000060079b9 */ /* 0x0007e40008040000 */
[----:B------:R3:W-:Y:S02]  /*0300*/  UTMACCTL.PF [UR4] ;  /* 0x00000000040079b9 */ /* 0x0007e40008040000 */
[----:B---3--:R-:W-:Y:S01]  /*0310*/  NOP ;  /* 0x0000000000007918 */ /* 0x008fe20000000000 */
.L_x_5:
[----:B------:R-:W-:Y:S05]  /*0320*/  BSYNC.RECONVERGENT B0 ;  /* 0x0000000000007941 */ /* 0x000fea0003800200 */
.L_x_4:
[----:B------:R-:W-:Y:S04]  /*0330*/  BSSY.RECONVERGENT B0, `(.L_x_6) ;  /* 0x000000a000007945 */ /* 0x000fe80003800200 */
        /* <DEDUP_REMOVED lines=9> */
.L_x_7:
[----:B------:R-:W-:Y:S05]  /*03d0*/  BSYNC.RECONVERGENT B0 ;  /* 0x0000000000007941 */ /* 0x000fea0003800200 */
.L_x_6:
[----:B------:R-:W3:Y:S01]  /*03e0*/  LDCU.64 UR4, c[0x0][0x888] ;  /* 0x00011100ff0477ac */ /* 0x000ee20008000a00 */
[----:B------:R-:W-:Y:S02]  /*03f0*/  UISETP.EQ.U32.AND UP1, UPT, UR8, URZ, UPT ;  /* 0x000000ff0800728c */ /* 0x000fe4000bf22070 */
[----:B------:R-:W-:Y:S02]  /*0400*/  UPLOP3.LUT UP3, UPT, UPT, UPT, UPT, 0x80, 0x8 ;  /* 0x000000000008789c */ /* 0x000fe40003f6f070 */
[----:B---3--:R-:W-:-:S04]  /*0410*/  UISETP.NE.U32.AND UP0, UPT, UR4, URZ, UPT ;  /* 0x000000ff0400728c */ /* 0x008fc8000bf05070 */
[----:B------:R-:W-:-:S04]  /*0420*/  UISETP.NE.AND.EX UP0, UPT, UR5, URZ, UPT, UP0 ;  /* 0x000000ff0500728c */ /* 0x000fc8000bf05300 */
[----:B------:R-:W-:-:S04]  /*0430*/  UISETP.EQ.OR.EX UP2, UPT, UR9, URZ, !UP0, UP1 ;  /* 0x000000ff0900728c */ /* 0x000fc8000c742710 */
[----:B------:R-:W-:-:S06]  /*0440*/  UP2UR UR4, UPR, URZ, 0x4 ;  /* 0x00000004ff047883 */ /* 0x000fcc0008000000 */
[----:B------:R-:W-:Y:S01]  /*0450*/  MOV R49, UR4 ;  /* 0x0000000400317c02 */ /* 0x000fe20008000f00 */
[----:B------:R-:W-:Y:S06]  /*0460*/  BRA.U !UP2, `(.L_x_8) ;  /* 0x000000010a207547 */ /* 0x000fec000b800000 */
[----:B------:R-:W-:Y:S01]  /*0470*/  UISETP.NE.U32.AND UP1, UPT, UR8, URZ, UPT ;  /* 0x000000ff0800728c */ /* 0x000fe2000bf25070 */
[----:B-----5:R-:W-:Y:S01]  /*0480*/  FSETP.NEU.AND P0, PT, R27, RZ, PT ;  /* 0x000000ff1b00720b */ /* 0x020fe20003f0d000 */
[----:B------:R-:W-:Y:S02]  /*0490*/  USEL UR4, URZ, 0xffffffff, UP0 ;  /* 0xffffffffff047887 */ /* 0x000fe40008000000 */
[----:B------:R-:W-:-:S10]  /*04a0*/  UISETP.NE.AND.EX UP1, UPT, UR9, URZ, UPT, UP1 ;  /* 0x000000ff0900728c */ /* 0x000fd4000bf25310 */
[----:B------:R-:W-:Y:S01]  /*04b0*/  VOTEU.ANY UP0, P0 ;  /* 0x0000000000ff7886 */ /* 0x000fe20000000100 */
[----:B------:R-:W-:-:S04]  /*04c0*/  @!UP1 USEL UR4, URZ, 0xffffffff, UP0 ;  /* 0xffffffffff049887 */ /* 0x000fc80008000000 */
[----:B------:R-:W-:-:S04]  /*04d0*/  ULOP3.LUT UR4, UR4, 0x1, URZ, 0xc0, !UPT ;  /* 0x0000000104047892 */ /* 0x000fc8000f8ec0ff */
[----:B------:R-:W-:-:S11]  /*04e0*/  UISETP.NE.U32.AND UP3, UPT, UR4, 0x1, UPT ;  /* 0x000000010400788c */ /* 0x000fd6000bf65070 */
.L_x_8:
[----:B-1----:R-:W1:Y:S01]  /*04f0*/  SHFL.IDX PT, R2, R46, RZ, 0x1f ;  /* 0x00001fff2e027589 */ /* 0x002e6200000e0000 */
[----:B------:R-:W-:-:S04]  /*0500*/  UISETP.NE.AND UP0, UPT, UR17, 0x2, UPT ;  /* 0x000000021100788c */ /* 0x000fc8000bf05270 */
[----:B------:R-:W-:Y:S01]  /*0510*/  USEL UR48, URZ, 0x1, UP0 ;  /* 0x00000001ff307887 */ /* 0x000fe20008000000 */
[----:B-1----:R-:W-:-:S13]  /*0520*/  ISETP.NE.AND P0, PT, R2, RZ, PT ;  /* 0x000000ff0200720c */ /* 0x002fda0003f05270 */
[----:B------:R-:W-:Y:S05]  /*0530*/  @P0 BRA `(.L_x_9) ;  /* 0x0000000000cc0947 */ /* 0x000fea0003800000 */
[----:B------:R-:W-:Y:S01]  /*0540*/  ELECT P0, URZ, PT ;  /* 0x0000000000ff782f */ /* 0x000fe20003800000 */
[----:B------:R-:W-:-:S12]  /*0550*/  BSSY.RECONVERGENT B0, `(.L_x_9) ;  /* 0x0000031000007945 */ /* 0x000fd80003800200 */
[----:B------:R-:W-:Y:S05]  /*0560*/  @!P0 BRA `(.L_x_10) ;  /* 0x0000000000bc8947 */ /* 0x000fea0003800000 */
[----:B------:R-:W1:Y:S01]  /*0570*/  S2UR UR4, SR_CgaCtaId ;  /* 0x00000000000479c3 */ /* 0x000e620000008800 */
[----:B------:R-:W-:Y:S01]  /*0580*/  UMOV UR5, 0x400 ;  /* 0x0000040000057882 */ /* 0x000fe20000000000 */
[----:B------:R-:W-:Y:S01]  /*0590*/  UMOV UR8, 0x1 ;  /* 0x0000000100087882 */ /* 0x000fe20000000000 */
[----:B------:R-:W-:Y:S01]  /*05a0*/  UMOV UR6, 0x4 ;  /* 0x0000000400067882 */ /* 0x000fe20000000000 */
[----:B------:R-:W-:-:S04]  /*05b0*/  UIADD3 UR8, UPT, UPT, -UR8, 0x100000, URZ ;  /* 0x0010000008087890 */ /* 0x000fc8000fffe1ff */
[----:B------:R-:W-:Y:S02]  /*05c0*/  USHF.L.U32 UR9, UR8, 0xb, URZ ;  /* 0x0000000b08097899 */ /* 0x000fe400080006ff */
[----:B------:R-:W-:Y:S02]  /*05d0*/  USHF.L.U32 UR8, UR8, 0x1, URZ ;  /* 0x0000000108087899 */ /* 0x000fe400080006ff */
[----:B------:R-:W-:-:S04]  /*05e0*/  UIADD3 UR6, UPT, UPT, -UR6, 0x100000, URZ ;  /* 0x0010000006067890 */ /* 0x000fc8000fffe1ff */
[----:B------:R-:W-:Y:S02]  /*05f0*/  USHF.L.U32 UR7, UR6, 0xb, URZ ;  /* 0x0000000b06077899 */ /* 0x000fe400080006ff */
[----:B------:R-:W-:Y:S02]  /*0600*/  USHF.L.U32 UR6, UR6, 0x1, URZ ;  /* 0x0000000106067899 */ /* 0x000fe400080006ff */
[----:B-1----:R-:W-:Y:S01]  /*0610*/  ULEA UR4, UR4, UR5, 0x18 ;  /* 0x0000000504047291 */ /* 0x002fe2000f8ec0ff */
[----:B------:R-:W1:Y:S11]  /*0620*/  FENCE.VIEW.ASYNC.S ;  /* 0x00000000000073c6 */ /* 0x000e760000000000 */
[----:B-1----:R1:W3:Y:S01]  /*0630*/  SYNCS.EXCH.64 URZ, [UR4], UR8 ;  /* 0x0000000804ff75b2 */ /* 0x0022e20008000100 */
[----:B------:R1:W4:Y:S01]  /*0640*/  SYNCS.EXCH.64 URZ, [UR4+0x88], UR6 ;  /* 0x0000880604ff75b2 */ /* 0x0003220008000100 */
[----:B------:R1:W1:Y:S01]  /*0650*/  SYNCS.EXCH.64 URZ, [UR4+0x8], UR8 ;  /* 0x0000080804ff75b2 */ /* 0x0002620008000100 */
        /* <DEDUP_REMOVED lines=31> */
[----:B---34-:R-:W-:Y:S01]  /*0850*/  NOP ;  /* 0x0000000000007918 */ /* 0x018fe20000000000 */
.L_x_10:
[----:B-1----:R-:W-:Y:S05]  /*0860*/  BSYNC.RECONVERGENT B0 ;  /* 0x0000000000007941 */ /* 0x002fea0003800200 */
.L_x_9:
[----:B------:R-:W1:Y:S01]  /*0870*/  SHFL.IDX PT, R2, R46, RZ, 0x1f ;  /* 0x00001fff2e027589 */ /* 0x000e6200000e0000 */
[----:B------:R-:W-:Y:S01]  /*0880*/  NOP ;  /* 0x0000000000007918 */ /* 0x000fe20000000000 */
[----:B-1----:R-:W-:-:S13]  /*0890*/  ISETP.NE.AND P0, PT, R2, 0x1, PT ;  /* 0x000000010200780c */ /* 0x002fda0003f05270 */
[----:B------:R-:W-:Y:S05]  /*08a0*/  @P0 BRA `(.L_x_11) ;  /* 0x0000000000580947 */ /* 0x000fea0003800000 */
        /* <DEDUP_REMOVED lines=9> */
[----:B------:R-:W-:Y:S01]  /*0940*/  USHF.L.U32 UR6, UR6, 0x1, URZ ;  /* 0x0000000106067899 */ /* 0x000fe200080006ff */
[----:B------:R-:W-:Y:S01]  /*0950*/  ELECT P0, URZ, PT ;  /* 0x0000000000ff782f */ /* 0x000fe20003800000 */
[----:B-1----:R-:W-:Y:S01]  /*0960*/  ULEA UR4, UR4, UR5, 0x18 ;  /* 0x0000000504047291 */ /* 0x002fe2000f8ec0ff */
[----:B------:R-:W1:Y:S11]  /*0970*/  FENCE.VIEW.ASYNC.S ;  /* 0x00000000000073c6 */ /* 0x000e760000000000 */
[----:B-1----:R1:W3:Y:S01]  /*0980*/  SYNCS.EXCH.64 URZ, [UR4+0x110], UR8 ;  /* 0x0001100804ff75b2 */ /* 0x0022e20008000100 */
[----:B------:R1:W4:Y:S01]  /*0990*/  SYNCS.EXCH.64 URZ, [UR4+0x130], UR6 ;  /* 0x0001300604ff75b2 */ /* 0x0003220008000100 */
[----:B------:R1:W1:Y:S01]  /*09a0*/  SYNCS.EXCH.64 URZ, [UR4+0x118], UR8 ;  /* 0x0001180804ff75b2 */ /* 0x0002620008000100 */
[----:B------:R1:W1:Y:S01]  /*09b0*/  SYNCS.EXCH.64 URZ, [UR4+0x138], UR6 ;  /* 0x0001380604ff75b2 */ /* 0x0002620008000100 */
[----:B------:R1:W1:Y:S01]  /*09c0*/  SYNCS.EXCH.64 URZ, [UR4+0x120], UR8 ;  /* 0x0001200804ff75b2 */ /* 0x0002620008000100 */
[----:B------:R1:W1:Y:S01]  /*09d0*/  SYNCS.EXCH.64 URZ, [UR4+0x140], UR6 ;  /* 0x0001400604ff75b2 */ /* 0x0002620008000100 */
[----:B------:R1:W1:Y:S01]  /*09e0*/  SYNCS.EXCH.64 URZ, [UR4+0x128], UR8 ;  /* 0x0001280804ff75b2 */ /* 0x0002620008000100 */
[----:B------:R1:W1:Y:S01]  /*09f0*/  SYNCS.EXCH.64 URZ, [UR4+0x148], UR6 ;  /* 0x0001480604ff75b2 */ /* 0x0002620008000100 */
[----:B------:R-:W-:Y:S01]  /*0a00*/  NOP ;  /* 0x0000000000007918 */ /* 0x000fe20000000000 */
.L_x_11:
[----:B------:R-:W2:Y:S01]  /*0a10*/  SHFL.IDX PT, R2, R46, RZ, 0x1f ;  /* 0x00001fff2e027589 */ /* 0x000ea200000e0000 */
[----:B------:R-:W-:Y:S01]  /*0a20*/  NOP ;  /* 0x0000000000007918 */ /* 0x000fe20000000000 */
[----:B--2---:R-:W-:-:S13]  /*0a30*/  ISETP.NE.AND P0, PT, R2, 0x3, PT ;  /* 0x000000030200780c */ /* 0x004fda0003f05270 */
[----:B------:R-:W-:Y:S05]  /*0a40*/  @P0 BRA `(.L_x_12) ;  /* 0x0000000000300947 */ /* 0x000fea0003800000 */
[----:B-1----:R-:W1:Y:S01]  /*0a50*/  S2UR UR4, SR_CgaCtaId ;  /* 0x00000000000479c3 */ /* 0x002e620000008800 */
[----:B------:R-:W-:Y:S01]  /*0a60*/  UMOV UR6, 0x400 ;  /* 0x0000040000067882 */ /* 0x000fe20000000000 */
[----:B------:R-:W-:Y:S01]  /*0a70*/  UMOV UR5, 0x20 ;  /* 0x0000002000057882 */ /* 0x000fe20000000000 */
[----:B------:R-:W-:Y:S01]  /*0a80*/  ELECT P0, URZ, PT ;  /* 0x0000000000ff782f */ /* 0x000fe20003800000 */
[----:B-1----:R-:W-:Y:S02]  /*0a90*/  ULEA UR6, UR4, UR6, 0x18 ;  /* 0x0000000604067291 */ /* 0x002fe4000f8ec0ff */
[----:B------:R-:W-:-:S04]  /*0aa0*/  UIADD3 UR4, UPT, UPT, -UR5, 0x100000, URZ ;  /* 0x0010000005047890 */ /* 0x000fc8000fffe1ff */
[----:B------:R-:W-:Y:S02]  /*0ab0*/  USHF.L.U32 UR5, UR4, 0xb, URZ ;  /* 0x0000000b04057899 */ /* 0x000fe400080006ff */
[----:B------:R-:W-:Y:S01]  /*0ac0*/  USHF.L.U32 UR4, UR4, 0x1, URZ ;  /* 0x0000000104047899 */ /* 0x000fe200080006ff */
[----:B------:R-:W1:Y:S11]  /*0ad0*/  FENCE.VIEW.ASYNC.S ;  /* 0x00000000000073c6 */ /* 0x000e760000000000 */
[----:B-1----:R2:W1:Y:S01]  /*0ae0*/  SYNCS.EXCH.64 URZ, [UR6+0x150], UR4 ;  /* 0x0001500406ff75b2 */ /* 0x0024620008000100 */
[----:B------:R2:W1:Y:S02]  /*0af0*/  SYNCS.EXCH.64 URZ, [UR6+0x158], UR4 ;  /* 0x0001580406ff75b2 */ /* 0x0004640008000100 */
[----:B--2---:R-:W-:Y:S01]  /*0b00*/  NOP ;  /* 0x0000000000007918 */ /* 0x004fe20000000000 */
.L_x_12:
[----:B------:R-:W2:Y:S01]  /*0b10*/  SHFL.IDX PT, R2, R46, RZ, 0x1f ;  /* 0x00001fff2e027589 */ /* 0x000ea200000e0000 */
[----:B------:R-:W-:Y:S01]  /*0b20*/  NOP ;  /* 0x0000000000007918 */ /* 0x000fe20000000000 */
[----:B--2---:R-:W-:-:S13]  /*0b30*/  ISETP.NE.AND P0, PT, R2, 0x4, PT ;  /* 0x000000040200780c */ /* 0x004fda0003f05270 */
[----:B------:R-:W-:Y:S05]  /*0b40*/  @P0 BRA `(.L_x_13) ;  /* 0x00000000004c0947 */ /* 0x000fea0003800000 */
[----:B-1----:R-:W1:Y:S01]  /*0b50*/  S2UR UR6, SR_CgaCtaId ;  /* 0x00000000000679c3 */ /* 0x002e620000008800 */
[----:B------:R-:W-:Y:S01]  /*0b60*/  UMOV UR4, 0x3a0 ;  /* 0x000003a000047882 */ /* 0x000fe20000000000 */
[----:B------:R-:W-:Y:S01]  /*0b70*/  UMOV UR5, 0x400 ;  /* 0x0000040000057882 */ /* 0x000fe20000000000 */
[----:B------:R-:W-:Y:S01]  /*0b80*/  USEL UR4, UR4, 0x320, UP3 ;  /* 0x0000032004047887 */ /* 0x000fe20009800000 */
[----:B------:R-:W-:Y:S01]  /*0b90*/  UMOV UR8, 0x1 ;  /* 0x0000000100087882 */ /* 0x000fe20000000000 */
[----:B------:R-:W-:Y:S01]  /*0ba0*/  ELECT P0, URZ, PT ;  /* 0x0000000000ff782f */ /* 0x000fe20003800000 */
[----:B------:R-:W-:-:S04]  /*0bb0*/  UIADD3 UR8, UPT, UPT, -UR8, 0x100000, URZ ;  /* 0x0010000008087890 */ /* 0x000fc8000fffe1ff */
[----:B------:R-:W-:Y:S02]  /*0bc0*/  USHF.L.U32 UR9, UR8, 0xb, URZ ;  /* 0x0000000b08097899 */ /* 0x000fe400080006ff */
[----:B------:R-:W-:Y:S02]  /*0bd0*/  USHF.L.U32 UR8, UR8, 0x1, URZ ;  /* 0x0000000108087899 */ /* 0x000fe400080006ff */
[----:B-1----:R-:W-:Y:S02]  /*0be0*/  ULEA UR6, UR6, UR5, 0x18 ;  /* 0x0000000506067291 */ /* 0x002fe4000f8ec0ff */
[----:B------:R-:W-:-:S04]  /*0bf0*/  UIADD3 UR4, UPT, UPT, -UR4, 0x100000, URZ ;  /* 0x0010000004047890 */ /* 0x000fc8000fffe1ff */
[----:B------:R-:W-:Y:S02]  /*0c00*/  USHF.L.U32 UR5, UR4, 0xb, URZ ;  /* 0x0000000b04057899 */ /* 0x000fe400080006ff */
[----:B------:R-:W-:Y:S01]  /*0c10*/  USHF.L.U32 UR4, UR4, 0x1, URZ ;  /* 0x0000000104047899 */ /* 0x000fe200080006ff */
[----:B------:R-:W1:Y:S03]  /*0c20*/  FENCE.VIEW.ASYNC.S ;  /* 0x00000000000073c6 */ /* 0x000e660000000000 */
[----:B-1----:R2:W1:Y:S08]  /*0c30*/  SYNCS.EXCH.64 URZ, [UR6+0x160], UR8 ;  /* 0x0001600806ff75b2 */ /* 0x0024700008000100 */
[----:B------:R2:W1:Y:S01]  /*0c40*/  SYNCS.EXCH.64 URZ, [UR6+0x170], UR4 ;  /* 0x0001700406ff75b2 */ /* 0x0004620008000100 */
[----:B------:R2:W1:Y:S01]  /*0c50*/  SYNCS.EXCH.64 URZ, [UR6+0x168], UR8 ;  /* 0x0001680806ff75b2 */ /* 0x0004620008000100 */
[----:B------:R2:W1:Y:S02]  /*0c60*/  SYNCS.EXCH.64 URZ, [UR6+0x178], UR4 ;  /* 0x0001780406ff75b2 */ /* 0x0004640008000100 */
[----:B--2---:R-:W-:Y:S01]  /*0c70*/  NOP ;  /* 0x0000000000007918 */ /* 0x004fe20000000000 */
.L_x_13:
[----:B------:R-:W2:Y:S01]  /*0c80*/  SHFL.IDX PT, R2, R46, RZ, 0x1f ;  /* 0x00001fff2e027589 */ /* 0x000ea200000e0000 */
[----:B------:R-:W-:Y:S01]  /*0c90*/  NOP ;  /* 0x0000000000007918 */ /* 0x000fe20000000000 */
[----:B--2---:R-:W-:-:S13]  /*0ca0*/  ISETP.NE.AND P0, PT, R2, 0x5, PT ;  /* 0x000000050200780c */ /* 0x004fda0003f05270 */
[----:B------:R-:W-:Y:S05]  /*0cb0*/  @P0 BRA `(.L_x_14) ;  /* 0x0000000000580947 */ /* 0x000fea0003800000 */
[----:B-1----:R-:W1:Y:S01]  /*0cc0*/  S2UR UR4, SR_CgaCtaId ;  /* 0x00000000000479c3 */ /* 0x002e620000008800 */
        /* <DEDUP_REMOVED lines=12> */
[----:B-1----:R2:W1:Y:S01]  /*0d90*/  SYNCS.EXCH.64 URZ, [UR4+0x180], UR8 ;  /* 0x0001800804ff75b2 */ /* 0x0024620008000100 */
[----:B------:R2:W1:Y:S01]  /*0da0*/  SYNCS.EXCH.64 URZ, [UR4+0x1a0], UR6 ;  /* 0x0001a00604ff75b2 */ /* 0x0004620008000100 */
[----:B------:R2:W1:Y:S01]  /*0db0*/  SYNCS.EXCH.64 URZ, [UR4+0x188], UR8 ;  /* 0x0001880804ff75b2 */ /* 0x0004620008000100 */
[----:B------:R2:W1:Y:S01]  /*0dc0*/  SYNCS.EXCH.64 URZ, [UR4+0x1a8], UR6 ;  /* 0x0001a80604ff75b2 */ /* 0x0004620008000100 */
[----:B------:R2:W1:Y:S01]  /*0dd0*/  SYNCS.EXCH.64 URZ, [UR4+0x190], UR8 ;  /* 0x0001900804ff75b2 */ /* 0x0004620008000100 */
[----:B------:R2:W1:Y:S01]  /*0de0*/  SYNCS.EXCH.64 URZ, [UR4+0x1b0], UR6 ;  /* 0x0001b00604ff75b2 */ /* 0x0004620008000100 */
[----:B------:R2:W1:Y:S01]  /*0df0*/  SYNCS.EXCH.64 URZ, [UR4+0x198], UR8 ;  /* 0x0001980804ff75b2 */ /* 0x0004620008000100 */
[----:B------:R2:W1:Y:S02]  /*0e00*/  SYNCS.EXCH.64 URZ, [UR4+0x1b8], UR6 ;  /* 0x0001b80604ff75b2 */ /* 0x0004640008000100 */
[----:B--2---:R-:W-:Y:S01]  /*0e10*/  NOP ;  /* 0x0000000000007918 */ /* 0x004fe20000000000 */
.L_x_14:
[----:B------:R-:W2:Y:S01]  /*0e20*/  SHFL.IDX PT, R2, R46, RZ, 0x1f ;  /* 0x00001fff2e027589 */ /* 0x000ea200000e0000 */
[----:B------:R-:W-:Y:S01]  /*0e30*/  NOP ;  /* 0x0000000000007918 */ /* 0x000fe20000000000 */
[----:B--2---:R-:W-:-:S13]  /*0e40*/  ISETP.NE.AND P0, PT, R2, 0x3, PT ;  /* 0x000000030200780c */ /* 0x004fda0003f05270 */
[----:B------:R-:W-:Y:S05]  /*0e50*/  @P0 BRA `(.L_x_15) ;  /* 0x0000000000380947 */ /* 0x000fea0003800000 */
[----:B------:R-:W2:Y:S01]  /*0e60*/  S2UR UR5, SR_CgaCtaId ;  /* 0x00000000000579c3 */ /* 0x000ea20000008800 */
[----:B-1----:R-:W-:Y:S01]  /*0e70*/  UMOV UR4, 0x400 ;  /* 0x0000040000047882 */ /* 0x002fe20000000000 */
[----:B------:R-:W-:Y:S01]  /*0e80*/  UMOV UR6, 0x20 ;  /* 0x0000002000067882 */ /* 0x000fe20000000000 */
[----:B------:R-:W-:Y:S01]  /*0e90*/  ELECT P0, URZ, PT ;  /* 0x0000000000ff782f */ /* 0x000fe20003800000 */
[----:B------:R-:W-:-:S04]  /*0ea0*/  UIADD3 UR6, UPT, UPT, -UR6, 0x100000, URZ ;  /* 0x0010000006067890 */ /* 0x000fc8000fffe1ff */
[----:B------:R-:W-:Y:S02]  /*0eb0*/  USHF.L.U32 UR7, UR6, 0xb, URZ ;  /* 0x0000000b06077899 */ /* 0x000fe400080006ff */
[----:B------:R-:W-:Y:S02]  /*0ec0*/  USHF.L.U32 UR6, UR6, 0x1, URZ ;  /* 0x0000000106067899 */ /* 0x000fe400080006ff */
[----:B--2---:R-:W-:Y:S01]  /*0ed0*/  ULEA UR4, UR5, UR4, 0x18 ;  /* 0x0000000405047291 */ /* 0x004fe2000f8ec0ff */
[----:B------:R-:W1:Y:S11]  /*0ee0*/  FENCE.VIEW.ASYNC.S ;  /* 0x00000000000073c6 */ /* 0x000e760000000000 */
[----:B-1----:R2:W1:Y:S01]  /*0ef0*/  SYNCS.EXCH.64 URZ, [UR4+0x1c0], UR6 ;  /* 0x0001c00604ff75b2 */ /* 0x0024620008000100 */
[----:B------:R2:W1:Y:S01]  /*0f00*/  SYNCS.EXCH.64 URZ, [UR4+0x1d0], UR6 ;  /* 0x0001d00604ff75b2 */ /* 0x0004620008000100 */
[----:B------:R2:W1:Y:S01]  /*0f10*/  SYNCS.EXCH.64 URZ, [UR4+0x1c8], UR6 ;  /* 0x0001c80604ff75b2 */ /* 0x0004620008000100 */
[----:B------:R2:W1:Y:S02]  /*0f20*/  SYNCS.EXCH.64 URZ, [UR4+0x1d8], UR6 ;  /* 0x0001d80604ff75b2 */ /* 0x0004640008000100 */
[----:B--2---:R-:W-:Y:S01]  /*0f30*/  NOP ;  /* 0x0000000000007918 */ /* 0x004fe20000000000 */
.L_x_15:
[----:B-1----:R-:W1:Y:S01]  /*0f40*/  LDCU UR4, c[0x0][0x36c] ;  /* 0x00006d80ff0477ac */ /* 0x002e620008000800 */
[----:B------:R-:W-:Y:S01]  /*0f50*/  ISETP.NE.OR P3, PT, R0, 0x2, !P3 ;  /* 0x000000020000780c */ /* 0x000fe20005f65670 */
[----:B------:R-:W-:Y:S01]  /*0f60*/  NOP ;  /* 0x0000000000007918 */ /* 0x000fe20000000000 */
[----:B------:R-:W-:Y:S01]  /*0f70*/  LOP3.LUT R0, R57, 0x1f, RZ, 0xc0, !PT ;  /* 0x0000001f39007812 */ /* 0x000fe200078ec0ff */
[----:B------:R-:W-:Y:S02]  /*0f80*/  UISETP.NE.AND UP4, UPT, UR17, URZ, UPT ;  /* 0x000000ff1100728c */ /* 0x000fe4000bf85270 */
[----:B-1----:R-:W-:-:S09]  /*0f90*/  UISETP.EQ.U32.AND UP5, UPT, UR4, 0x1, UPT ;  /* 0x000000010400788c */ /* 0x002fd2000bfa2070 */
[----:B------:R-:W-:Y:S05]  /*0fa0*/  BRA.U !UP5, `(.L_x_16) ;  /* 0x000000010d087547 */ /* 0x000fea000b800000 */
[----:B---34-:R-:W-:Y:S01]  /*0fb0*/  UCGABAR_ARV ;  /* 0x00000000000079c7 */ /* 0x018fe20008000000 */
[----:B------:R-:W-:Y:S05]  /*0fc0*/  BRA `(.L_x_17) ;  /* 0x0000000000047947 */ /* 0x000fea0003800000 */
.L_x_16:
[----:B---34-:R-:W-:Y:S01]  /*0fd0*/  NOP ;  /* 0x0000000000007918 */ /* 0x018fe20000000000 */
.L_x_17:
[----:B------:R-:W1:Y:S01]  /*0fe0*/  S2UR UR8, SR_CTAID.X ;  /* 0x00000000000879c3 */ /* 0x000e620000002500 */
[----:B------:R-:W-:-:S05]  /*0ff0*/  CS2R.32 R48, SR_CgaSize ;  /* 0x0000000000307805 */ /* 0x000fca0000008a00 */
[----:B------:R-:W-:-:S05]  /*1000*/  IMAD R48, R48, -0xa0, RZ ;  /* 0xffffff6030307824 */ /* 0x000fca00078e02ff */
[----:B------:R-:W-:-:S14]  /*1010*/  R2UR UR5, R48 ;  /* 0x00000000300572ca */ /* 0x000fdc00000e0000 */
[----:B------:R-:W2:Y:S01]  /*1020*/  LDCU UR5, c[0x0][UR5+0x2b0] ;  /* 0x00005600050577ac */ /* 0x000ea20008000800 */
[----:B------:R-:W-:-:S05]  /*1030*/  CS2R.32 R48, SR_CgaSize ;  /* 0x0000000000307805 */ /* 0x000fca0000008a00 */
[----:B------:R-:W-:-:S05]  /*1040*/  IMAD R48, R48, -0xa0, RZ ;  /* 0xffffff6030307824 */ /* 0x000fca00078e02ff */
[----:B------:R-:W-:-:S14]  /*1050*/  R2UR UR4, R48 ;  /* 0x00000000300472ca */ /* 0x000fdc00000e0000 */
[----:B------:R-:W3:Y:S01]  /*1060*/  LDCU UR4, c[0x0][UR4+0x2b4] ;  /* 0x00005680040477ac */ /* 0x000ee20008000800 */
[----:B------:R-:W4:Y:S01]  /*1070*/  S2UR UR7, SR_CTAID.Y ;  /* 0x00000000000779c3 */ /* 0x000f220000002600 */
[----:B------:R-:W-:-:S05]  /*1080*/  CS2R.32 R48, SR_CgaSize ;  /* 0x0000000000307805 */ /* 0x000fca0000008a00 */
[----:B------:R-:W-:-:S05]  /*1090*/  IMAD R48, R48, -0xa0, RZ ;  /* 0xffffff6030307824 */ /* 0x000fca00078e02ff */
[----:B------:R-:W-:-:S14]  /*10a0*/  R2UR UR9, R48 ;  /* 0x00000000300972ca */ /* 0x000fdc00000e0000 */
[----:B------:R-:W3:Y:S01]  /*10b0*/  LDCU UR9, c[0x0][UR9+0x2a0] ;  /* 0x00005400090977ac */ /* 0x000ee20008000800 */
[----:B------:R-:W-:-:S05]  /*10c0*/  CS2R.32 R48, SR_CgaSize ;  /* 0x0000000000307805 */ /* 0x000fca0000008a00 */
[----:B------:R-:W-:-:S05]  /*10d0*/  IMAD R48, R48, -0xa0, RZ ;  /* 0xffffff6030307824 */ /* 0x000fca00078e02ff */
[----:B------:R-:W-:-:S14]  /*10e0*/  R2UR UR10, R48 ;  /* 0x00000000300a72ca */ /* 0x000fdc00000e0000 */
[----:B------:R-:W3:Y:S01]  /*10f0*/  LDCU UR10, c[0x0][UR10+0x2a4] ;  /* 0x000054800a0a77ac */ /* 0x000ee20008000800 */
[----:B------:R-:W3:Y:S01]  /*1100*/  S2UR UR11, SR_CgaCtaId ;  /* 0x00000000000b79c3 */ /* 0x000ee20000008800 */
[----:B------:R-:W3:Y:S01]  /*1110*/  LDCU UR21, c[0x0][0xb24] ;  /* 0x00016480ff1577ac */ /* 0x000ee20008000800 */
[----:B------:R-:W3:Y:S01]  /*1120*/  LDCU UR42, c[0x0][0xb24] ;  /* 0x00016480ff2a77ac */ /* 0x000ee20008000800 */
[----:B-1----:R-:W-:-:S05]  /*1130*/  I2FP.F32.U32 R3, UR8 ;  /* 0x0000000800037c45 */ /* 0x002fca0008201000 */
[----:B------:R-:W1:Y:S01]  /*1140*/  S2UR UR36, SR_CTAID.Z ;  /* 0x00000000002479c3 */ /* 0x000e620000002700 */
[----:B------:R-:W1:Y:S01]  /*1150*/  LDCU UR27, c[0x0][0xb30] ;  /* 0x00016600ff1b77ac */ /* 0x000e620008000800 */
[----:B--2---:R-:W-:Y:S01]  /*1160*/  FMUL R3, R3, UR5 ;  /* 0x0000000503037c20 */ /* 0x004fe20008400000 */
[----:B------:R-:W-:Y:S01]  /*1170*/  UMOV UR16, UR8 ;  /* 0x0000000800107c82 */ /* 0x000fe20008000000 */
[----:B----4-:R-:W-:Y:S01]  /*1180*/  I2FP.F32.U32 R2, UR7 ;  /* 0x0000000700027c45 */ /* 0x010fe20008201000 */
[----:B------:R-:W-:-:S03]  /*1190*/  UMOV UR20, UR7 ;  /* 0x0000000700147c82 */ /* 0x000fc60008000000 */
[----:B------:R-:W2:Y:S01]  /*11a0*/  F2I.U32.TRUNC.NTZ R3, R3 ;  /* 0x0000000300037305 */ /* 0x000ea2000020f000 */
[----:B---3--:R-:W-:Y:S01]  /*11b0*/  UISETP.GE.AND UP2, UPT, UR21, 0x1, UPT ;  /* 0x000000011500788c */ /* 0x008fe2000bf46270 */
[----:B------:R-:W-:Y:S01]  /*11c0*/  FMUL R2, R2, UR4 ;  /* 0x0000000402027c20 */ /* 0x000fe20008400000 */
[----:B------:R-:W-:-:S05]  /*11d0*/  USHF.L.U32 UR28, UR11, 0x9, URZ ;  /* 0x000000090b1c7899 */ /* 0x000fca00080006ff */
[----:B------:R-:W3:Y:S01]  /*11e0*/  F2I.U32.TRUNC.NTZ R2, R2 ;  /* 0x0000000200027305 */ /* 0x000ee2000020f000 */
[----:B--2---:R-:W-:Y:S02]  /*11f0*/  R2UR UR4, R3 ;  /* 0x00000000030472ca */ /* 0x004fe400000e0000 */
[----:B---3--:R-:W-:Y:S02]  /*1200*/  R2UR UR6, R2 ;  /* 0x00000000020672ca */ /* 0x008fe400000e0000 */
[----:B------:R-:W-:-:S09]  /*1210*/  PRMT R2, RZ, 0x7610, R2 ;  /* 0x00007610ff027816 */ /* 0x000fd20000000002 */
[----:B------:R-:W-:-:S04]  /*1220*/  UIADD3 UR5, UPT, UPT, -UR4, URZ, URZ ;  /* 0x000000ff04057290 */ /* 0x000fc8000fffe1ff */
[----:B------:R-:W-:Y:S02]  /*1230*/  UIMAD UR5, UR9, UR5, UR8 ;  /* 0x00000005090572a4 */ /* 0x000fe4000f8e0208 */
[----:B------:R-:W-:-:S04]  /*1240*/  UIADD3 UR4, UPT, UPT, -UR6, URZ, URZ ;  /* 0x000000ff06047290 */ /* 0x000fc8000fffe1ff */
[----:B------:R-:W-:Y:S01]  /*1250*/  IMAD.U32 R48, RZ, RZ, UR5 ;  /* 0x00000005ff307e24 */ /* 0x000fe2000f8e00ff */
[----:B------:R-:W-:-:S06]  /*1260*/  UIMAD UR4, UR10, UR4, UR7 ;  /* 0x000000040a0472a4 */ /* 0x000fcc000f8e0207 */
[----:B------:R-:W-:Y:S01]  /*1270*/  IMAD.U32 R47, RZ, RZ, UR4 ;  /* 0x00000004ff2f7e24 */ /* 0x000fe2000f8e00ff */
[----:B-1----:R-:W-:Y:S06]  /*1280*/  BRA.U UP4, `(.L_x_18) ;  /* 0x0000000104487547 */ /* 0x002fec000b800000 */
[----:B------:R-:W-:Y:S02]  /*1290*/  R2UR UR4, R47 ;  /* 0x000000002f0472ca */ /* 0x000fe400000e0000 */
[----:B------:R-:W-:-:S11]  /*12a0*/  R2UR UR6, R48 ;  /* 0x00000000300672ca */ /* 0x000fd600000e0000 */
[----:B------:R-:W-:Y:S02]  /*12b0*/  UISETP.NE.AND UP0, UPT, UR4, URZ, UPT ;  /* 0x000000ff0400728c */ /* 0x000fe4000bf05270 */
[----:B------:R-:W-:Y:S02]  /*12c0*/  UISETP.NE.AND UP1, UPT, UR4, 0x1, UPT ;  /* 0x000000010400788c */ /* 0x000fe4000bf25270 */
[----:B------:R-:W-:Y:S02]  /*12d0*/  UISETP.EQ.OR UP0, UPT, UR6, URZ, !UP0 ;  /* 0x000000ff0600728c */ /* 0x000fe4000c702670 */
[----:B------:R-:W-:Y:S02]  /*12e0*/  USEL UR5, URZ, 0x2, UP1 ;  /* 0x00000002ff057887 */ /* 0x000fe40008800000 */
[----:B------:R-:W-:Y:S02]  /*12f0*/  USEL UR8, URZ, 0x1, !UP0 ;  /* 0x00000001ff087887 */ /* 0x000fe4000c000000 */
[----:B------:R-:W-:-:S02]  /*1300*/  UISETP.NE.AND UP0, UPT, UR4, 0x2, UPT ;  /* 0x000000020400788c */ /* 0x000fc4000bf05270 */
[----:B------:R-:W-:Y:S02]  /*1310*/  UISETP.NE.AND UP1, UPT, UR4, 0x3, UPT ;  /* 0x000000030400788c */ /* 0x000fe4000bf25270 */
[----:B------:R-:W-:Y:S02]  /*1320*/  USEL UR4, URZ, 0x4, UP0 ;  /* 0x00000004ff047887 */ /* 0x000fe40008000000 */
[----:B------:R-:W-:Y:S02]  /*1330*/  UISETP.NE.AND UP0, UPT, UR6, URZ, UPT ;  /* 0x000000ff0600728c */ /* 0x000fe4000bf05270 */
[----:B------:R-:W-:Y:S02]  /*1340*/  USEL UR6, URZ, 0x8, UP1 ;  /* 0x00000008ff067887 */ /* 0x000fe40008800000 */
[----:B------:R-:W-:Y:S02]  /*1350*/  USEL UR7, UR5, 0x2, UP0 ;  /* 0x0000000205077887 */ /* 0x000fe40008000000 */
[----:B------:R-:W-:-:S02]  /*1360*/  USEL UR4, UR4, 0x4, UP0 ;  /* 0x0000000404047887 */ /* 0x000fc40008000000 */
[----:B------:R-:W-:Y:S02]  /*1370*/  USEL UR5, UR6, 0x8, UP0 ;  /* 0x0000000806057887 */ /* 0x000fe40008000000 */
[----:B------:R-:W-:-:S04]  /*1380*/  UIADD3 UR4, UPT, UPT, UR4, UR7, UR8 ;  /* 0x0000000704047290 */ /* 0x000fc8000fffe008 */
[----:B------:R-:W-:-:S06]  /*1390*/  UIADD3 UR4, UPT, UPT, UR4, UR5, URZ ;  /* 0x0000000504047290 */ /* 0x000fcc000fffe0ff */
[----:B------:R-:W-:Y:S02]  /*13a0*/  IMAD.U32 R2, RZ, RZ, UR4 ;  /* 0x00000004ff027e24 */ /* 0x000fe4000f8e00ff */
.L_x_18:
[----:B------:R-:W-:Y:S05]  /*13b0*/  BRA.U !UP2, `(.L_x_19) ;  /* 0x000000010ad47547 */ /* 0x000fea000b800000 */
[----:B------:R-:W1:Y:S01]  /*13c0*/  LDCU.128 UR12, c[0x0][0xb10] ;  /* 0x00016200ff0c77ac */ /* 0x000e620008000c00 */
[----:B------:R-:W2:Y:S01]  /*13d0*/  LDCU UR6, c[0x0][0x370] ;  /* 0x00006e00ff0677ac */ /* 0x000ea20008000800 */
[----:B------:R-:W3:Y:S01]  /*13e0*/  LDCU UR5, c[0x0][0x374] ;  /* 0x00006e80ff0577ac */ /* 0x000ee20008000800 */
[----:B------:R-:W4:Y:S01]  /*13f0*/  LDCU UR26, c[0x0][0xb0c] ;  /* 0x00016180ff1a77ac */ /* 0x000f220008000800 */
[----:B------:R-:W4:Y:S01]  /*1400*/  LDCU UR4, c[0x0][0xb20] ;  /* 0x00016400ff0477ac */ /* 0x000f220008000800 */
[----:B------:R-:W4:Y:S01]  /*1410*/  LDCU.64 UR8, c[0x0][0xb28] ;  /* 0x00016500ff0877ac */ /* 0x000f220008000a00 */
[----:B-1----:R-:W-:Y:S02]  /*1420*/  UISETP.NE.AND UP0, UPT, UR14, 0x1, UPT ;  /* 0x000000010e00788c */ /* 0x002fe4000bf05270 */
[----:B---3--:R-:W-:Y:S02]  /*1430*/  UIMAD.WIDE.U32 UR10, UR5, UR15, URZ ;  /* 0x0000000f050a72a5 */ /* 0x008fe4000f8e00ff */
[----:B--2---:R-:W-:-:S02]  /*1440*/  UIMAD.WIDE.U32 UR22, UR6, UR12, URZ ;  /* 0x0000000c061672a5 */ /* 0x004fc4000f8e00ff */
[----:B----4-:R-:W-:Y:S02]  /*1450*/  UISETP.NE.AND UP1, UPT, UR26, 0x1, UPT ;  /* 0x000000011a00788c */ /* 0x010fe4000bf25270 */
[----:B------:R-:W-:Y:S01]  /*1460*/  UISETP.NE.AND UP2, UPT, UR21, 0x1, UPT ;  /* 0x000000011500788c */ /* 0x000fe2000bf45270 */
[----:B------:R-:W-:Y:S02]  /*1470*/  UMOV UR10, UR11 ;  /* 0x0000000b000a7c82 */ /* 0x000fe40008000000 */
[----:B------:R-:W-:Y:S01]  /*1480*/  UMOV UR22, UR23 ;  /* 0x0000001700167c82 */ /* 0x000fe20008000000 */
[----:B------:R-:W-:Y:S02]  /*1490*/  @UP0 USHF.R.U32.HI UR5, URZ, UR4, UR10 ;  /* 0x00000004ff050299 */ /* 0x000fe4000801160a */
[----:B------:R-:W-:Y:S02]  /*14a0*/  UIMAD.WIDE.U32 UR24, UR20, UR15, URZ ;  /* 0x0000000f141872a5 */ /* 0x000fe4000f8e00ff */
[----:B------:R-:W-:-:S02]  /*14b0*/  UIMAD.WIDE.U32 UR10, UR5, UR8, URZ ;  /* 0x00000008050a72a5 */ /* 0x000fc4000f8e00ff */
[----:B------:R-:W-:Y:S02]  /*14c0*/  @UP1 USHF.R.U32.HI UR6, URZ, UR13, UR22 ;  /* 0x0000000dff061299 */ /* 0x000fe40008011616 */
[----:B------:R-:W-:Y:S02]  /*14d0*/  UIMAD.WIDE.U32 UR18, UR16, UR12, URZ ;  /* 0x0000000c101272a5 */ /* 0x000fe4000f8e00ff */
[----:B------:R-:W-:Y:S01]  /*14e0*/  UIMAD.WIDE.U32 UR22, UR6, UR8, URZ ;  /* 0x00000008061672a5 */ /* 0x000fe2000f8e00ff */
[----:B------:R-:W-:Y:S01]  /*14f0*/  UMOV UR24, UR25 ;  /* 0x0000001900187c82 */ /* 0x000fe20008000000 */
[----:B------:R-:W-:Y:S01]  /*1500*/  UMOV UR10, UR11 ;  /* 0x0000000b000a7c82 */ /* 0x000fe20008000000 */
[----:B------:R-:W-:Y:S02]  /*1510*/  USHF.R.U32.HI UR24, URZ, UR4, UR24 ;  /* 0x00000004ff187299 */ /* 0x000fe40008011618 */
[----:B------:R-:W-:Y:S02]  /*1520*/  @UP2 USHF.R.U32.HI UR5, URZ, UR9, UR10 ;  /* 0x00000009ff052299 */ /* 0x000fe4000801160a */
[----:B------:R-:W-:Y:S01]  /*1530*/  UMOV UR7, UR23 ;  /* 0x0000001700077c82 */ /* 0x000fe20008000000 */
[----:B------:R-:W-:Y:S01]  /*1540*/  UMOV UR18, UR19 ;  /* 0x0000001300127c82 */ /* 0x000fe20008000000 */
[----:B------:R-:W-:-:S02]  /*1550*/  @UP2 USHF.R.U32.HI UR6, URZ, UR9, UR7 ;  /* 0x00000009ff062299 */ /* 0x000fc40008011607 */
[----:B------:R-:W-:Y:S02]  /*1560*/  USHF.R.U32.HI UR18, URZ, UR13, UR18 ;  /* 0x0000000dff127299 */ /* 0x000fe40008011612 */
[----:B------:R-:W-:Y:S02]  /*1570*/  USEL UR4, UR20, UR24, !UP0 ;  /* 0x0000001814047287 */ /* 0x000fe4000c000000 */
[----:B------:R-:W-:Y:S02]  /*1580*/  UIMAD UR7, UR5, UR21, URZ ;  /* 0x00000015050772a4 */ /* 0x000fe4000f8e02ff */
[----:B------:R-:W-:Y:S02]  /*1590*/  USEL UR5, UR16, UR18, !UP1 ;  /* 0x0000001210057287 */ /* 0x000fe4000c800000 */
[----:B------:R-:W-:Y:S02]  /*15a0*/  UIMAD UR12, UR6, UR21, URZ ;  /* 0x00000015060c72a4 */ /* 0x000fe4000f8e02ff */
[----:B------:R-:W-:-:S02]  /*15b0*/  UISETP.GE.AND UP0, UPT, UR4, UR7, UPT ;  /* 0x000000070400728c */ /* 0x000fc4000bf06270 */
[----:B------:R-:W-:Y:S02]  /*15c0*/  UIMAD.WIDE.U32 UR10, UR4, UR8, URZ ;  /* 0x00000008040a72a5 */ /* 0x000fe4000f8e00ff */
[----:B------:R-:W-:Y:S02]  /*15d0*/  UISETP.GE.OR UP0, UPT, UR5, UR12, UP0 ;  /* 0x0000000c0500728c */ /* 0x000fe40008706670 */
[----:B------:R-:W-:Y:S02]  /*15e0*/  UIMAD.WIDE.U32 UR12, UR5, UR8, URZ ;  /* 0x00000008050c72a5 */ /* 0x000fe4000f8e00ff */
[----:B------:R-:W-:Y:S01]  /*15f0*/  UIADD3 UR10, UPT, UPT, -UR4, URZ, URZ ;  /* 0x000000ff040a7290 */ /* 0x000fe2000fffe1ff */
[----:B------:R-:W-:Y:S01]  /*1600*/  UMOV UR8, UR11 ;  /* 0x0000000b00087c82 */ /* 0x000fe20008000000 */
[----:B------:R-:W-:Y:S02]  /*1610*/  UIADD3 UR11, UPT, UPT, -UR5, URZ, URZ ;  /* 0x000000ff050b7290 */ /* 0x000fe4000fffe1ff */
[----:B------:R-:W-:-:S03]  /*1620*/  USHF.R.U32.HI UR8, URZ, UR9, UR8 ;  /* 0x00000009ff087299 */ /* 0x000fc60008011608 */
[----:B------:R-:W-:Y:S01]  /*1630*/  @!UP0 UMOV UR7, UR13 ;  /* 0x0000000d00078c82 */ /* 0x000fe20008000000 */
[----:B------:R-:W-:Y:S02]  /*1640*/  UIMAD UR20, UR14, UR10, UR20 ;  /* 0x0000000a0e1472a4 */ /* 0x000fe4000f8e0214 */
[----:B------:R-:W-:Y:S02]  /*1650*/  USEL UR8, UR4, UR8, !UP2 ;  /* 0x0000000804087287 */ /* 0x000fe4000d000000 */
[----:B------:R-:W-:Y:S02]  /*1660*/  @!UP0 USHF.R.U32.HI UR7, URZ, UR9, UR7 ;  /* 0x00000009ff078299 */ /* 0x000fe40008011607 */
[----:B------:R-:W-:Y:S02]  /*1670*/  UIADD3 UR9, UPT, UPT, -UR8, URZ, URZ ;  /* 0x000000ff08097290 */ /* 0x000fe4000fffe1ff */
[----:B------:R-:W-:Y:S02]  /*1680*/  @!UP0 USEL UR7, UR5, UR7, !UP2 ;  /* 0x0000000705078287 */ /* 0x000fe4000d000000 */
[----:B------:R-:W-:-:S02]  /*1690*/  UIMAD UR9, UR21, UR9, UR4 ;  /* 0x00000009150972a4 */ /* 0x000fc4000f8e0204 */
[----:B------:R-:W-:Y:S02]  /*16a0*/  @!UP0 UIADD3 UR8, UPT, UPT, UR8, -UR7, URZ ;  /* 0x8000000708088290 */ /* 0x000fe4000fffe0ff */
[----:B------:R-:W-:Y:S02]  /*16b0*/  @!UP0 UIMAD UR6, UR9, UR6, UR7 ;  /* 0x00000006090682a4 */ /* 0x000fe4000f8e0207 */
[----:B------:R-:W-:Y:S02]  /*16c0*/  @!UP0 UIMAD UR4, UR8, UR21, UR5 ;  /* 0x00000015080482a4 */ /* 0x000fe4000f8e0205 */
[----:B------:R-:W-:Y:S02]  /*16d0*/  UIMAD UR16, UR26, UR11, UR16 ;  /* 0x0000000b1a1072a4 */ /* 0x000fe4000f8e0210 */
[----:B------:R-:W-:Y:S01]  /*16e0*/  UIMAD UR20, UR4, UR14, UR20 ;  /* 0x0000000e041472a4 */ /* 0x000fe2000f8e0214 */
[----:B------:R-:W-:Y:S02]  /*16f0*/  @!UP0 UMOV UR5, UR6 ;  /* 0x0000000600058c82 */ /* 0x000fe40008000000 */
[----:B------:R-:W-:-:S12]  /*1700*/  UIMAD UR16, UR5, UR26, UR16 ;  /* 0x0000001a051072a4 */ /* 0x000fd8000f8e0210 */
.L_x_19:
[----:B------:R-:W-:Y:S02]  /*1710*/  UISETP.NE.AND UP1, UPT, UR27, 0x1, UPT ;  /* 0x000000011b00788c */ /* 0x000fe4000bf25270 */
[----:B------:R-:W-:Y:S02]  /*1720*/  UISETP.NE.AND UP0, UPT, UR17, 0x2, UPT ;  /* 0x000000021100788c */ /* 0x000fe4000bf05270 */
[----:B------:R-:W-:-:S05]  /*1730*/  ULOP3.LUT UR28, UR28, 0x600, URZ, 0xc0, !UPT ;  /* 0x000006001c1c7892 */ /* 0x000fca000f8ec0ff */
[----:B------:R-:W-:Y:S07]  /*1740*/  BRA.U UP1, `(.L_x_20) ;  /* 0x0000000101447547 */ /* 0x000fee000b800000 */
[----:B------:R-:W1:Y:S01]  /*1750*/  LDCU.128 UR8, c[0x0][0xb10] ;  /* 0x00016200ff0877ac */ /* 0x000e620008000c00 */
[----:B------:R-:W2:Y:S01]  /*1760*/  LDCU UR12, c[0x0][0xb0c] ;  /* 0x00016180ff0c77ac */ /* 0x000ea20008000800 */
[----:B------:R-:W3:Y:S01]  /*1770*/  LDCU UR13, c[0x0][0xb20] ;  /* 0x00016400ff0d77ac */ /* 0x000ee20008000800 */
[----:B-1----:R-:W-:Y:S02]  /*1780*/  UIMAD.WIDE.U32 UR6, UR16, UR8, URZ ;  /* 0x00000008100672a5 */ /* 0x002fe4000f8e00ff */
[----:B------:R-:W-:Y:S02]  /*1790*/  UIMAD.WIDE.U32 UR4, UR20, UR11, URZ ;  /* 0x0000000b140472a5 */ /* 0x000fe4000f8e00ff */
[----:B--2---:R-:W-:Y:S02]  /*17a0*/  UISETP.NE.AND UP2, UPT, UR12, 0x1, UPT ;  /* 0x000000010c00788c */ /* 0x004fe4000bf45270 */
[----:B------:R-:W-:Y:S01]  /*17b0*/  UISETP.NE.AND UP1, UPT, UR10, 0x1, UPT ;  /* 0x000000010a00788c */ /* 0x000fe2000bf25270 */
[----:B------:R-:W-:-:S02]  /*17c0*/  UMOV UR6, UR7 ;  /* 0x0000000700067c82 */ /* 0x000fc40008000000 */
[----:B------:R-:W-:Y:S01]  /*17d0*/  UMOV UR4, UR5 ;  /* 0x0000000500047c82 */ /* 0x000fe20008000000 */
[----:B------:R-:W-:Y:S02]  /*17e0*/  USHF.R.U32.HI UR6, URZ, UR9, UR6 ;  /* 0x00000009ff067299 */ /* 0x000fe40008011606 */
[----:B---3--:R-:W-:Y:S02]  /*17f0*/  USHF.R.U32.HI UR4, URZ, UR13, UR4 ;  /* 0x0000000dff047299 */ /* 0x008fe40008011604 */
[----:B------:R-:W-:Y:S02]  /*1800*/  USEL UR5, UR16, UR6, !UP2 ;  /* 0x0000000610057287 */ /* 0x000fe4000d000000 */
[----:B------:R-:W-:-:S04]  /*1810*/  USEL UR4, UR20, UR4, !UP1 ;  /* 0x0000000414047287 */ /* 0x000fc8000c800000 */
[----:B------:R-:W-:Y:S02]  /*1820*/  UIADD3 UR6, UPT, UPT, UR5, -UR4, URZ ;  /* 0x8000000405067290 */ /* 0x000fe4000fffe0ff */
[----:B------:R-:W-:Y:S02]  /*1830*/  UIADD3 UR4, UPT, UPT, -UR5, UR4, URZ ;  /* 0x0000000405047290 */ /* 0x000fe4000fffe1ff */
[----:B------:R-:W-:Y:S02]  /*1840*/  UIMAD UR20, UR6, UR10, UR20 ;  /* 0x0000000a061472a4 */ /* 0x000fe4000f8e0214 */
[----:B------:R-:W-:-:S12]  /*1850*/  UIMAD UR16, UR4, UR12, UR16 ;  /* 0x0000000c041072a4 */ /* 0x000fd8000f8e0210 */
.L_x_20:
[----:B------:R-:W-:Y:S05]  /*1860*/  BRA.U !UP5, `(.L_x_21) ;  /* 0x000000010d0c7547 */ /* 0x000fea000b800000 */
[----:B------:R-:W-:Y:S01]  /*1870*/  UCGABAR_WAIT ;  /* 0x0000000000007dc7 */ /* 0x000fe20008000000 */
[----:B------:R-:W-:Y:S01]  /*1880*/  CCTL.IVALL ;  /* 0x00000000ff00798f */ /* 0x000fe20002000000 */
[----:B------:R-:W-:Y:S05]  /*1890*/  BRA `(.L_x_22) ;  /* 0x0000000000047947 */ /* 0x000fea0003800000 */
.L_x_21:
[----:B------:R-:W-:Y:S06]  /*18a0*/  BAR.SYNC.DEFER_BLOCKING 0x0 ;  /* 0x0000000000007b1d */ /* 0x000fec0000010000 */
.L_x_22:
[----:B------:R-:W-:Y:S05]  /*18b0*/  BRA.U UP0, `(.L_x_23) ;  /* 0x0000001900987547 */ /* 0x000fea000b800000 */
[----:B------:R-:W1:Y:S01]  /*18c0*/  LDCU UR6, c[0x0][0x38c] ;  /* 0x00007180ff0677ac */ /* 0x000e620008000800 */
[----:B------:R-:W2:Y:S01]  /*18d0*/  S2UR UR8, SR_CgaCtaId ;  /* 0x00000000000879c3 */ /* 0x000ea20000008800 */
[----:B------:R-:W-:Y:S01]  /*18e0*/  PLOP3.LUT P1, PT, PT, PT, UP3, 0x80, 0x8 ;  /* 0x000000000008781c */ /* 0x000fe20003f2f038 */
[----:B------:R-:W-:Y:S01]  /*18f0*/  IMAD.MOV.U32 R12, RZ, RZ, 0x1 ;  /* 0x00000001ff0c7424 */ /* 0x000fe200078e00ff */
[----:B------:R-:W-:Y:S01]  /*1900*/  UMOV UR7, 0x400 ;  /* 0x0000040000077882 */ /* 0x000fe20000000000 */
[----:B------:R-:W-:Y:S01]  /*1910*/  UISETP.NE.AND UP1, UPT, UR17, URZ, UPT ;  /* 0x000000ff1100728c */ /* 0x000fe2000bf25270 */
[----:B------:R-:W-:Y:S02]  /*1920*/  ISETP.EQ.OR P2, PT, R0, RZ, P3 ;  /* 0x000000ff0000720c */ /* 0x000fe40001f42670 */
[----:B------:R-:W-:Y:S02]  /*1930*/  CS2R R10, SRZ ;  /* 0x00000000000a7805 */ /* 0x000fe4000001ff00 */
[----:B------:R-:W-:Y:S01]  /*1940*/  PLOP3.LUT P1, PT, P1, PT, PT, 0x8, 0x80 ;  /* 0x000000000080781c */ /* 0x000fe20000f2e170 */
[----:B------:R-:W-:Y:S01]  /*1950*/  IMAD.MOV.U32 R9, RZ, RZ, RZ ;  /* 0x000000ffff097224 */ /* 0x000fe200078e00ff */
[----:B------:R-:W3:Y:S01]  /*1960*/  LDCU UR40, c[0x0][0x370] ;  /* 0x00006e00ff2877ac */ /* 0x000ee20008000800 */
[----:B------:R-:W-:Y:S01]  /*1970*/  IMAD.MOV.U32 R8, RZ, RZ, 0x1 ;  /* 0x00000001ff087424 */ /* 0x000fe200078e00ff */
[----:B------:R-:W4:Y:S01]  /*1980*/  LDCU.64 UR26, c[0x0][0x348] ;  /* 0x00006900ff1a77ac */ /* 0x000f220008000a00 */
[----:B-1----:R-:W-:-:S02]  /*1990*/  UIADD3 UR5, UPT, UPT, UR6, 0x1f, URZ ;  /* 0x0000001f06057890 */ /* 0x002fc4000fffe0ff */
[----:B------:R-:W-:Y:S02]  /*19a0*/  USHF.R.U32.HI UR45, URZ, 0x5, UR28 ;  /* 0x00000005ff2d7899 */ /* 0x000fe4000801161c */
[----:B------:R-:W-:Y:S02]  /*19b0*/  USHF.R.S32.HI UR4, URZ, 0x1f, UR5 ;  /* 0x0000001fff047899 */ /* 0x000fe40008011405 */
[----:B------:R-:W-:Y:S02]  /*19c0*/  UIADD3 UR46, UPT, UPT, UR6, 0x3e, URZ ;  /* 0x0000003e062e7890 */ /* 0x000fe4000fffe0ff */
[----:B------:R-:W-:Y:S02]  /*19d0*/  ULEA.HI UR4, UR4, UR5, URZ, 0x5 ;  /* 0x0000000504047291 */ /* 0x000fe4000f8f28ff */
[----:B------:R-:W-:Y:S02]  /*19e0*/  UIADD3 UR5, UPT, UPT, UR6, -0x1, URZ ;  /* 0xffffffff06057890 */ /* 0x000fe4000fffe0ff */
[----:B------:R-:W-:-:S02]  /*19f0*/  USHF.R.S32.HI UR43, URZ, 0x5, UR4 ;  /* 0x00000005ff2b7899 */ /* 0x000fc40008011404 */
[----:B------:R-:W-:Y:S02]  /*1a00*/  UISETP.GE.U32.AND UP2, UPT, UR5, -0x3f, UPT ;  /* 0xffffffc10500788c */ /* 0x000fe4000bf46070 */
[----:B------:R-:W-:Y:S02]  /*1a10*/  UISETP.LT.U32.AND UP0, UPT, UR43, 0x11, UPT ;  /* 0x000000112b00788c */ /* 0x000fe4000bf01070 */
[----:B--2---:R-:W-:Y:S02]  /*1a20*/  ULEA UR7, UR8, UR7, 0x18 ;  /* 0x0000000708077291 */ /* 0x004fe4000f8ec0ff */
[----:B------:R-:W-:Y:S02]  /*1a30*/  USEL UR41, UR43, 0x11, UP0 ;  /* 0x000000112b297887 */ /* 0x000fe40008000000 */
[----:B------:R-:W-:Y:S02]  /*1a40*/  ULEA UR29, UR28, UR7, 0x1 ;  /* 0x000000071c1d7291 */ /* 0x000fe4000f8e08ff */
[----:B------:R-:W-:-:S02]  /*1a50*/  UIADD3 UR21, UPT, UPT, UR41, -0x1, URZ ;  /* 0xffffffff29157890 */ /* 0x000fc4000fffe0ff */
[----:B------:R-:W-:Y:S01]  /*1a60*/  @UP2 UIADD3 UR21, UPT, UPT, UR41, URZ, URZ ;  /* 0x000000ff29152290 */ /* 0x000fe2000fffe0ff */
[----:B------:R-:W1:Y:S01]  /*1a70*/  LDCU UR39, c[0x0][0x374] ;  /* 0x00006e80ff2777ac */ /* 0x000e620008000800 */
[----:B------:R-:W-:Y:S02]  /*1a80*/  USEL UR24, UR48, 0x2, UP1 ;  /* 0x0000000230187887 */ /* 0x000fe40008800000 */
[----:B------:R-:W-:Y:S02]  /*1a90*/  UIADD3 UR29, UPT, UPT, UR29, 0x4600, URZ ;  /* 0x000046001d1d7890 */ /* 0x000fe4000fffe0ff */
[----:B------:R-:W-:Y:S02]  /*1aa0*/  UIADD3 UR44, UPT, UPT, UR43, -UR41, URZ ;  /* 0x800000292b2c7290 */ /* 0x000fe4000fffe0ff */
[----:B------:R-:W-:Y:S01]  /*1ab0*/  UIADD3 UR21, UPT, UPT, UR21, 0x1, URZ ;  /* 0x0000000115157890 */ /* 0x000fe2000fffe0ff */
[----:B---34-:R-:W-:-:S11]  /*1ac0*/  UMOV UR5, URZ ;  /* 0x000000ff00057c82 */ /* 0x018fd60008000000 */
.L_x_43:
[----:B------:R-:W2:Y:S02]  /*1ad0*/  S2UR UR4, SR_CgaCtaId ;  /* 0x00000000000479c3 */ /* 0x000ea40000008800 */
[----:B--2---:R-:W-:-:S09]  /*1ae0*/  UISETP.NE.AND UP0, UPT, UR4, URZ, UPT ;  /* 0x000000ff0400728c */ /* 0x004fd2000bf05270 */
[----:B------:R-:W-:Y:S05]  /*1af0*/  BRA.U UP0, `(.L_x_24) ;  /* 0x0000000100287547 */ /* 0x000fea000b800000 */
[----:B------:R-:W-:Y:S02]  /*1b00*/  LEA R0, R9, UR7, 0x3 ;  /* 0x0000000709007c11 */ /* 0x000fe4000f8e18ff */
[----:B------:R-:W-:-:S04]  /*1b10*/  SHF.L.U32 R2, R8, 0x1f, RZ ;  /* 0x0000001f08027819 */ /* 0x000fc800000006ff */
[----:B------:R-:W2:Y:S02]  /*1b20*/  SYNCS.PHASECHK.TRANS64.TRYWAIT P0, [R0+URZ+0x1d0], R2 ;  /* 0x0001d002000075a7 */ /* 0x000ea400080011ff */
[----:B--2---:R-:W-:Y:S05]  /*1b30*/  @!P0 BRA `(.L_x_25) ;  /* 0x0000007000cc8947 */ /* 0x004fea0003800000 */
.L_x_152:
[----:B------:R-:W-:Y:S01]  /*1b40*/  VIADD R9, R9, 0x1 ;  /* 0x0000000109097836 */ /* 0x000fe20000000000 */
[----:B------:R2:W-:Y:S04]  /*1b50*/  SYNCS.ARRIVE.TRANS64.A1T0 RZ, [R0+URZ+0x1c0], RZ ;  /* 0x0001c0ff00ff79a7 */ /* 0x0005e800081000ff */
[----:B------:R-:W-:-:S04]  /*1b60*/  ISETP.NE.AND P0, PT, R9, 0x2, PT ;  /* 0x000000020900780c */ /* 0x000fc80003f05270 */
[----:B------:R-:W-:Y:S02]  /*1b70*/  SEL R9, R9, RZ, P0 ;  /* 0x000000ff09097207 */ /* 0x000fe40000000000 */
[----:B--2---:R-:W-:-:S04]  /*1b80*/  SEL R0, RZ, 0x1, P0 ;  /* 0x00000001ff007807 */ /* 0x004fc80000000000 */
[----:B------:R-:W-:-:S07]  /*1b90*/  LOP3.LUT R8, R8, R0, RZ, 0x3c, !PT ;  /* 0x0000000008087212 */ /* 0x000fce00078e3cff */
.L_x_24:
[----:B------:R-:W-:Y:S01]  /*1ba0*/  ULEA UR4, UR5, UR7, 0x3 ;  /* 0x0000000705047291 */ /* 0x000fe2000f8e18ff */
[----:B------:R-:W-:Y:S01]  /*1bb0*/  SHF.L.U32 R0, R12, 0x1f, RZ ;  /* 0x0000001f0c007819 */ /* 0x000fe200000006ff */
[----:B------:R-:W-:Y:S02]  /*1bc0*/  UISETP.GE.U32.AND UP0, UPT, UR46, 0x3f, UPT ;  /* 0x0000003f2e00788c */ /* 0x000fe4000bf06070 */
[----:B------:R-:W-:Y:S02]  /*1bd0*/  USHF.L.U32 UR11, UR20, 0x7, URZ ;  /* 0x00000007140b7899 */ /* 0x000fe400080006ff */
[----:B------:R-:W-:Y:S01]  /*1be0*/  ULEA UR35, UR16, UR45, 0x6 ;  /* 0x0000002d10237291 */ /* 0x000fe2000f8e30ff */
[----:B------:R-:W-:Y:S02]  /*1bf0*/  UMOV UR13, URZ ;  /* 0x000000ff000d7c82 */ /* 0x000fe40008000000 */
[----:B------:R2:W3:Y:S02]  /*1c00*/  SYNCS.PHASECHK.TRANS64.TRYWAIT P0, [UR4+0x88], R0 ;  /* 0x00008800ff0075a7 */ /* 0x0004e40008001104 */
[----:B------:R-:W-:Y:S07]  /*1c10*/  BRA.U !UP0, `(.L_x_26) ;  /* 0x0000000108c07547 */ /* 0x000fee000b800000 */
[----:B------:R-:W-:Y:S01]  /*1c20*/  UMOV UR6, URZ ;  /* 0x000000ff00067c82 */ /* 0x000fe20008000000 */
[----:B------:R-:W-:-:S05]  /*1c30*/  UMOV UR4, UR5 ;  /* 0x0000000500047c82 */ /* 0x000fca0008000000 */
.L_x_32:
[----:B------:R-:W-:Y:S01]  /*1c40*/  ULEA UR33, UR4, UR7, 0x3 ;  /* 0x0000000704217291 */ /* 0x000fe2000f8e18ff */
[----:B---3--:R-:W-:Y:S01]  /*1c50*/  @!P3 MOV R2, 0x3000 ;  /* 0x000030000002b802 */ /* 0x008fe20000000f00 */
[----:B-1-3--:R-:W-:Y:S10]  /*1c60*/  @P0 BRA `(.L_x_27) ;  /* 0x00000000000c0947 */ /* 0x00aff40003800000 */
[----:B------:R-:W-:-:S04]  /*1c70*/  SHF.L.U32 R3, R12, 0x1f, RZ ;  /* 0x0000001f0c037819 */ /* 0x000fc800000006ff */
[----:B------:R-:W3:Y:S02]  /*1c80*/  SYNCS.PHASECHK.TRANS64.TRYWAIT P0, [UR33+0x88], R3 ;  /* 0x00008803ff0075a7 */ /* 0x000ee40008001121 */
[----:B---3--:R-:W-:Y:S05]  /*1c90*/  @!P0 BRA `(.L_x_28) ;  /* 0x0000007000888947 */ /* 0x008fea0003800000 */
.L_x_27:
[----:B------:R3:W-:Y:S01]  /*1ca0*/  @!P3 SYNCS.ARRIVE.TRANS64 RZ, [UR33], R2 ;  /* 0x00000002ffffb9a7 */ /* 0x0007e20008000021 */
[----:B------:R-:W-:-:S04]  /*1cb0*/  ULOP3.LUT UR5, UR24, 0x2, URZ, 0xfc, !UPT ;  /* 0x0000000218057892 */ /* 0x000fc8000f8efcff */
[----:B------:R-:W-:-:S09]  /*1cc0*/  UISETP.NE.AND UP0, UPT, UR5, 0x2, UPT ;  /* 0x000000020500788c */ /* 0x000fd2000bf05270 */
[----:B------:R-:W-:Y:S05]  /*1cd0*/  BRA.U UP0, `(.L_x_29) ;  /* 0x0000000100047547 */ /* 0x000fea000b800000 */
[----:B-1----:R-:W-:Y:S05]  /*1ce0*/  BPT.TRAP 0x1 ;  /* 0x000000040000795c */ /* 0x002fea0000300000 */
.L_x_29:
[----:B------:R-:W-:Y:S04]  /*1cf0*/  BSSY.RECONVERGENT B0, `(.L_x_30) ;  /* 0x0000003000007945 */ /* 0x000fe80003800200 */
[----:B------:R-:W-:Y:S05]  /*1d00*/  @P2 BRA `(.L_x_31) ;  /* 0x0000000000042947 */ /* 0x000fea0003800000 */
[----:B-1----:R-:W-:Y:S05]  /*1d10*/  BPT.TRAP 0x1 ;  /* 0x000000040000795c */ /* 0x002fea0000300000 */
.L_x_31:
[----:B-1----:R-:W-:Y:S05]  /*1d20*/  BSYNC.RECONVERGENT B0 ;  /* 0x0000000000007941 */ /* 0x002fea0003800200 */
.L_x_30:
[----:B------:R-:W-:Y:S02]  /*1d30*/  UIADD3 UR5, UPT, UPT, UR4, 0x1, URZ ;  /* 0x0000000104057890 */ /* 0x000fe4000fffe0ff */
[----:B------:R-:W-:Y:S02]  /*1d40*/  UIADD3 UR16, UP1, UPT, UR26, 0x80, URZ ;  /* 0x000000801a107890 */ /* 0x000fe4000ff3e0ff */
[----:B------:R-:W-:Y:S02]  /*1d50*/  UISETP.NE.AND UP0, UPT, UR5, 0x11, UPT ;  /* 0x000000110500788c */ /* 0x000fe4000bf05270 */
[----:B------:R-:W-:Y:S02]  /*1d60*/  USHF.L.U32 UR34, UR6, 0x5, URZ ;  /* 0x0000000506227899 */ /* 0x000fe400080006ff */
[----:B------:R-:W-:Y:S02]  /*1d70*/  USEL UR9, URZ, 0x1, UP0 ;  /* 0x00000001ff097887 */ /* 0x000fe40008000000 */
[----:B------:R-:W-:-:S02]  /*1d80*/  USEL UR5, UR5, URZ, UP0 ;  /* 0x000000ff05057287 */ /* 0x000fc40008000000 */
[----:B------:R-:W-:Y:S02]  /*1d90*/  UIADD3 UR14, UP0, UPT, UR26, 0x180, URZ ;  /* 0x000001801a0e7890 */ /* 0x000fe4000ff1e0ff */
[----:B------:R-:W-:Y:S01]  /*1da0*/  ULEA UR8, UR5, UR7, 0x3 ;  /* 0x0000000705087291 */ /* 0x000fe2000f8e18ff */
[----:B------:R-:W-:Y:S01]  /*1db0*/  LOP3.LUT R12, R12, UR9, RZ, 0x3c, !PT ;  /* 0x000000090c0c7c12 */ /* 0x000fe2000f8e3cff */
[----:B------:R-:W-:Y:S02]  /*1dc0*/  ULEA UR9, UR4, UR28, 0xb ;  /* 0x0000001c04097291 */ /* 0x000fe4000f8e58ff */
[----:B------:R-:W-:Y:S01]  /*1dd0*/  UIADD3.X UR17, UPT, UPT, URZ, UR27, URZ, UP1, !UPT ;  /* 0x0000001bff117290 */ /* 0x000fe20008ffe4ff */
[----:B--2---:R-:W-:Y:S01]  /*1de0*/  SHF.L.U32 R0, R12, 0x1f, RZ ;  /* 0x0000001f0c007819 */ /* 0x004fe200000006ff */
[----:B------:R-:W-:Y:S02]  /*1df0*/  ULEA UR9, UR9, UR7, 0x1 ;  /* 0x0000000709097291 */ /* 0x000fe4000f8e08ff */
[----:B------:R-:W-:Y:S01]  /*1e00*/  UIADD3.X UR15, UPT, UPT, URZ, UR27, URZ, UP0, !UPT ;  /* 0x0000001bff0f7290 */ /* 0x000fe200087fe4ff */
[----:B------:R4:W1:Y:S01]  /*1e10*/  SYNCS.PHASECHK.TRANS64.TRYWAIT P0, [UR8+0x88], R0 ;  /* 0x00008800ff0075a7 */ /* 0x0008620008001108 */
[----:B------:R-:W-:-:S02]  /*1e20*/  ULEA UR8, UR4, UR7, 0xd ;  /* 0x0000000704087291 */ /* 0x000fc4000f8e68ff */
[----:B------:R-:W-:Y:S02]  /*1e30*/  UIADD3 UR32, UPT, UPT, UR9, 0x4600, URZ ;  /* 0x0000460009207890 */ /* 0x000fe4000fffe0ff */
[----:B------:R-:W-:Y:S01]  /*1e40*/  UIADD3 UR8, UPT, UPT, UR8, 0x15600, URZ ;  /* 0x0001560008087890 */ /* 0x000fe2000fffe0ff */
[----:B------:R-:W-:Y:S01]  /*1e50*/  UMOV UR13, 0xf0000 ;  /* 0x000f0000000d7882 */ /* 0x000fe20000000000 */
[----:B------:R-:W-:Y:S01]  /*1e60*/  UMOV UR18, 0x0 ;  /* 0x0000000000127882 */ /* 0x000fe20000000000 */
[----:B------:R-:W-:Y:S01]  /*1e70*/  UMOV UR19, 0x10000000 ;  /* 0x1000000000137882 */ /* 0x000fe20000000000 */
[----:B------:R-:W-:Y:S01]  /*1e80*/  UMOV UR12, UR36 ;  /* 0x00000024000c7c82 */ /* 0x000fe20008000000 */
[----:B------:R-:W-:Y:S01]  /*1e90*/  UMOV UR9, UR33 ;  /* 0x0000002100097c82 */ /* 0x000fe20008000000 */
[----:B------:R-:W-:Y:S01]  /*1ea0*/  UMOV UR10, UR34 ;  /* 0x00000022000a7c82 */ /* 0x000fe20008000000 */
[----:B------:R2:W-:Y:S01]  /*1eb0*/  UTMALDG.3D.MULTICAST [UR32], [UR16], UR13, desc[UR18] ;  /* 0x00001220100073b4 */ /* 0x0005e2000801180d */
[----:B------:R-:W-:Y:S01]  /*1ec0*/  UIADD3 UR6, UPT, UPT, UR6, 0x1, URZ ;  /* 0x0000000106067890 */ /* 0x000fe2000fffe0ff */
[----:B------:R-:W-:-:S03]  /*1ed0*/  UMOV UR4, UR5 ;  /* 0x0000000500047c82 */ /* 0x000fc60008000000 */
[----:B------:R-:W-:Y:S01]  /*1ee0*/  UISETP.NE.AND UP0, UPT, UR6, UR21, UPT ;  /* 0x000000150600728c */ /* 0x000fe2000bf05270 */
[----:B------:R4:W-:Y:S01]  /*1ef0*/  UTMALDG.3D [UR8], [UR14], desc[UR18] ;  /* 0x000012080e0075b4 */ /* 0x0009e20008011000 */
[----:B--2---:R-:W-:-:S07]  /*1f00*/  UMOV UR13, UR21 ;  /* 0x00000015000d7c82 */ /* 0x004fce0008000000 */
[----:B----4-:R-:W-:Y:S05]  /*1f10*/  BRA.U UP0, `(.L_x_32) ;  /* 0xfffffffd00487547 */ /* 0x010fea000b83ffff */
.L_x_26:
[----:B------:R-:W-:Y:S01]  /*1f20*/  ULEA UR4, UR5, UR7, 0x3 ;  /* 0x0000000705047291 */ /* 0x000fe2000f8e18ff */
[----:B--2---:R-:W-:Y:S01]  /*1f30*/  SHF.L.U32 R0, R12, 0x1f, RZ ;  /* 0x0000001f0c007819 */ /* 0x004fe200000006ff */
[----:B------:R-:W-:Y:S01]  /*1f40*/  @!P1 SYNCS.ARRIVE.TRANS64.A1T0 RZ, [UR7+0x158], RZ ;  /* 0x000158ffffff99a7 */ /* 0x000fe20008100007 */
[----:B------:R-:W-:-:S06]  /*1f50*/  UISETP.GT.AND UP0, UPT, UR43, UR41, UPT ;  /* 0x000000292b00728c */ /* 0x000fcc000bf04270 */
[----:B-1-3--:R1:W2:Y:S03]  /*1f60*/  SYNCS.PHASECHK.TRANS64.TRYWAIT P0, [UR4+0x88], R0 ;  /* 0x00008800ff0075a7 */ /* 0x00a2a60008001104 */
[----:B------:R-:W-:Y:S05]  /*1f70*/  BRA.U !UP0, `(.L_x_33) ;  /* 0x0000000108bc7547 */ /* 0x000fea000b800000 */
[----:B------:R-:W-:Y:S01]  /*1f80*/  UIADD3 UR25, UPT, UPT, UR44, UR13, URZ ;  /* 0x0000000d2c197290 */ /* 0x000fe2000fffe0ff */
[----:B------:R-:W-:-:S11]  /*1f90*/  UMOV UR4, UR5 ;  /* 0x0000000500047c82 */ /* 0x000fd60008000000 */
.L_x_39:
[----:B------:R-:W-:Y:S01]  /*1fa0*/  ULEA UR17, UR4, UR7, 0x3 ;  /* 0x0000000704117291 */ /* 0x000fe2000f8e18ff */
[----:B--2---:R-:W-:Y:S01]  /*1fb0*/  @!P3 MOV R2, 0x3000 ;  /* 0x000030000002b802 */ /* 0x004fe20000000f00 */
[----:B--2-4-:R-:W-:Y:S10]  /*1fc0*/  @P0 BRA `(.L_x_34) ;  /* 0x00000000000c0947 */ /* 0x014ff40003800000 */
[----:B------:R-:W-:-:S04]  /*1fd0*/  SHF.L.U32 R3, R12, 0x1f, RZ ;  /* 0x0000001f0c037819 */ /* 0x000fc800000006ff */
[----:B------:R-:W2:Y:S02]  /*1fe0*/  SYNCS.PHASECHK.TRANS64.TRYWAIT P0, [UR17+0x88], R3 ;  /* 0x00008803ff0075a7 */ /* 0x000ea40008001111 */
[----:B--2---:R-:W-:Y:S05]  /*1ff0*/  @!P0 BRA `(.L_x_35) ;  /* 0x0000006c00c88947 */ /* 0x004fea0003800000 */
.L_x_34:
[----:B------:R2:W-:Y:S01]  /*2000*/  @!P3 SYNCS.ARRIVE.TRANS64 RZ, [UR17], R2 ;  /* 0x00000002ffffb9a7 */ /* 0x0005e20008000011 */
[----:B------:R-:W-:-:S04]  /*2010*/  ULOP3.LUT UR5, UR24, 0x2, URZ, 0xfc, !UPT ;  /* 0x0000000218057892 */ /* 0x000fc8000f8efcff */
[----:B------:R-:W-:-:S09]  /*2020*/  UISETP.NE.AND UP0, UPT, UR5, 0x2, UPT ;  /* 0x000000020500788c */ /* 0x000fd2000bf05270 */
[----:B------:R-:W-:Y:S05]  /*2030*/  BRA.U UP0, `(.L_x_36) ;  /* 0x0000000100047547 */ /* 0x000fea000b800000 */
[----:B------:R-:W-:Y:S05]  /*2040*/  BPT.TRAP 0x1 ;  /* 0x000000040000795c */ /* 0x000fea0000300000 */
.L_x_36:
[----:B------:R-:W-:Y:S04]  /*2050*/  BSSY.RECONVERGENT B0, `(.L_x_37) ;  /* 0x0000003000007945 */ /* 0x000fe80003800200 */
[----:B------:R-:W-:Y:S05]  /*2060*/  @P2 BRA `(.L_x_38) ;  /* 0x0000000000042947 */ /* 0x000fea0003800000 */
[----:B------:R-:W-:Y:S05]  /*2070*/  BPT.TRAP 0x1 ;  /* 0x000000040000795c */ /* 0x000fea0000300000 */
.L_x_38:
[----:B------:R-:W-:Y:S05]  /*2080*/  BSYNC.RECONVERGENT B0 ;  /* 0x0000000000007941 */ /* 0x000fea0003800200 */
.L_x_37:
[----:B------:R-:W-:Y:S02]  /*2090*/  UIADD3 UR5, UPT, UPT, UR4, 0x1, URZ ;  /* 0x0000000104057890 */ /* 0x000fe4000fffe0ff */
[----:B------:R-:W-:Y:S02]  /*20a0*/  UIADD3 UR14, UP1, UPT, UR26, 0x80, URZ ;  /* 0x000000801a0e7890 */ /* 0x000fe4000ff3e0ff */
[----:B------:R-:W-:Y:S02]  /*20b0*/  UISETP.NE.AND UP0, UPT, UR5, 0x11, UPT ;  /* 0x000000110500788c */ /* 0x000fe4000bf05270 */
[----:B------:R-:W-:Y:S02]  /*20c0*/  USHF.L.U32 UR18, UR13, 0x5, URZ ;  /* 0x000000050d127899 */ /* 0x000fe400080006ff */
[----:B------:R-:W-:Y:S02]  /*20d0*/  USEL UR8, URZ, 0x1, UP0 ;  /* 0x00000001ff087887 */ /* 0x000fe40008000000 */
[----:B------:R-:W-:-:S02]  /*20e0*/  USEL UR5, UR5, URZ, UP0 ;  /* 0x000000ff05057287 */ /* 0x000fc40008000000 */
[----:B------:R-:W-:Y:S02]  /*20f0*/  UIADD3 UR22, UP0, UPT, UR26, 0x180, URZ ;  /* 0x000001801a167890 */ /* 0x000fe4000ff1e0ff */
[----:B------:R-:W-:Y:S01]  /*2100*/  LOP3.LUT R12, R12, UR8, RZ, 0x3c, !PT ;  /* 0x000000080c0c7c12 */ /* 0x000fe2000f8e3cff */
[----:B------:R-:W-:Y:S02]  /*2110*/  ULEA UR6, UR5, UR7, 0x3 ;  /* 0x0000000705067291 */ /* 0x000fe4000f8e18ff */
[----:B------:R-:W-:Y:S01]  /*2120*/  ULEA UR8, UR4, UR7, 0xd ;  /* 0x0000000704087291 */ /* 0x000fe2000f8e68ff */
[----:B-1----:R-:W-:Y:S01]  /*2130*/  SHF.L.U32 R0, R12, 0x1f, RZ ;  /* 0x0000001f0c007819 */ /* 0x002fe200000006ff */
[----:B------:R-:W-:Y:S02]  /*2140*/  ULEA UR16, UR4, UR29, 0xc ;  /* 0x0000001d04107291 */ /* 0x000fe4000f8e60ff */
[----:B------:R-:W-:Y:S02]  /*2150*/  UIADD3.X UR15, UPT, UPT, URZ, UR27, URZ, UP1, !UPT ;  /* 0x0000001bff0f7290 */ /* 0x000fe40008ffe4ff */
[----:B------:R-:W-:Y:S01]  /*2160*/  UIADD3 UR8, UPT, UPT, UR8, 0x15600, URZ ;  /* 0x0001560008087890 */ /* 0x000fe2000fffe0ff */
[----:B------:R3:W4:Y:S01]  /*2170*/  SYNCS.PHASECHK.TRANS64.TRYWAIT P0, [UR6+0x88], R0 ;  /* 0x00008800ff0075a7 */ /* 0x0007220008001106 */
[----:B------:R-:W-:Y:S01]  /*2180*/  UIADD3.X UR23, UPT, UPT, URZ, UR27, URZ, UP0, !UPT ;  /* 0x0000001bff177290 */ /* 0x000fe200087fe4ff */
[----:B------:R-:W-:Y:S01]  /*2190*/  UMOV UR6, 0xf0000 ;  /* 0x000f000000067882 */ /* 0x000fe20000000000 */
[----:B------:R-:W-:Y:S01]  /*21a0*/  UMOV UR30, 0x0 ;  /* 0x00000000001e7882 */ /* 0x000fe20000000000 */
[----:B------:R-:W-:Y:S01]  /*21b0*/  UMOV UR31, 0x10000000 ;  /* 0x10000000001f7882 */ /* 0x000fe20000000000 */
[----:B------:R-:W-:Y:S01]  /*21c0*/  UMOV UR19, UR35 ;  /* 0x0000002300137c82 */ /* 0x000fe20008000000 */
[----:B------:R-:W-:Y:S01]  /*21d0*/  UMOV UR20, UR36 ;  /* 0x0000002400147c82 */ /* 0x000fe20008000000 */
[----:B------:R-:W-:Y:S01]  /*21e0*/  UMOV UR12, UR36 ;  /* 0x00000024000c7c82 */ /* 0x000fe20008000000 */
[----:B------:R-:W-:Y:S01]  /*21f0*/  UMOV UR9, UR17 ;  /* 0x0000001100097c82 */ /* 0x000fe20008000000 */
[----:B------:R-:W-:Y:S01]  /*2200*/  UMOV UR10, UR18 ;  /* 0x00000012000a7c82 */ /* 0x000fe20008000000 */
[----:B------:R3:W-:Y:S01]  /*2210*/  UTMALDG.3D.MULTICAST [UR16], [UR14], UR6, desc[UR30] ;  /* 0x00001e100e0073b4 */ /* 0x0007e20008011806 */
[----:B------:R-:W-:Y:S01]  /*2220*/  UIADD3 UR13, UPT, UPT, UR13, 0x1, URZ ;  /* 0x000000010d0d7890 */ /* 0x000fe2000fffe0ff */
[----:B------:R-:W-:-:S03]  /*2230*/  UMOV UR4, UR5 ;  /* 0x0000000500047c82 */ /* 0x000fc60008000000 */
[----:B------:R-:W-:Y:S01]  /*2240*/  UISETP.NE.AND UP0, UPT, UR13, UR25, UPT ;  /* 0x000000190d00728c */ /* 0x000fe2000bf05270 */
[----:B------:R3:W-:Y:S08]  /*2250*/  UTMALDG.3D [UR8], [UR22], desc[UR30] ;  /* 0x00001e08160075b4 */ /* 0x0007f00008011000 */
[----:B---3--:R-:W-:Y:S05]  /*2260*/  BRA.U UP0, `(.L_x_39) ;  /* 0xfffffffd004c7547 */ /* 0x008fea000b83ffff */
.L_x_33:
[C---:B------:R-:W-:Y:S01]  /*2270*/  LEA R3, R11.reuse, UR7, 0x3 ;  /* 0x000000070b037c11 */ /* 0x040fe2000f8e18ff */
[----:B------:R-:W-:Y:S01]  /*2280*/  NOP ;  /* 0x0000000000007918 */ /* 0x000fe20000000000 */
[----:B-1----:R-:W-:Y:S02]  /*2290*/  SHF.L.U32 R0, R10, 0x1f, RZ ;  /* 0x0000001f0a007819 */ /* 0x002fe400000006ff */
[----:B------:R-:W-:Y:S02]  /*22a0*/  LEA R4, R11, UR7, 0x4 ;  /* 0x000000070b047c11 */ /* 0x000fe4000f8e20ff */
[----:B--2-4-:R-:W1:Y:S02]  /*22b0*/  SYNCS.PHASECHK.TRANS64.TRYWAIT P0, [R3+URZ+0x160], R0 ;  /* 0x00016000030075a7 */ /* 0x014e6400080011ff */
[----:B-1----:R-:W-:Y:S05]  /*22c0*/  @!P0 BRA `(.L_x_40) ;  /* 0x0000006c002c8947 */ /* 0x002fea0003800000 */
.L_x_155:
[----:B------:R-:W2:Y:S01]  /*22d0*/  LDS.128 R4, [R4+0x1f0] ;  /* 0x0001f00004047984 */ /* 0x000ea20000000c00 */
[----:B------:R-:W-:Y:S01]  /*22e0*/  UISETP.GE.AND UP0, UPT, UR42, 0x1, UPT ;  /* 0x000000012a00788c */ /* 0x000fe2000bf06270 */
[----:B------:R-:W-:Y:S01]  /*22f0*/  @!PT LDS RZ, [RZ] ;  /* 0x00000000fffff984 */ /* 0x000fe20000000800 */
[----:B------:R-:W-:Y:S01]  /*2300*/  @!PT LDS RZ, [RZ] ;  /* 0x00000000fffff984 */ /* 0x000fe20000000800 */
[----:B------:R-:W-:Y:S01]  /*2310*/  @!PT LDS RZ, [RZ] ;  /* 0x00000000fffff984 */ /* 0x000fe20000000800 */
[----:B------:R-:W-:Y:S01]  /*2320*/  @!PT LDS RZ, [RZ] ;  /* 0x00000000fffff984 */ /* 0x000fe20000000800 */
[----:B------:R3:W-:Y:S06]  /*2330*/  MEMBAR.ALL.CTA ;  /* 0x0000000000007992 */ /* 0x0007ec0000008000 */
[----:B---3--:R-:W3:Y:S01]  /*2340*/  FENCE.VIEW.ASYNC.S ;  /* 0x00000000000073c6 */ /* 0x008ee20000000000 */
[----:B--2---:R-:W-:-:S13]  /*2350*/  LOP3.LUT P0, RZ, R6, 0x1, RZ, 0xc0, !PT ;  /* 0x0000000106ff7812 */ /* 0x004fda000780c0ff */
[----:B---3--:R-:W-:Y:S01]  /*2360*/  VOTEU.ANY UP1, P0 ;  /* 0x0000000000ff7886 */ /* 0x008fe20000020100 */
[----:B------:R-:W-:-:S13]  /*2370*/  PLOP3.LUT P0, PT, PT, PT, UP1, 0x80, 0x8 ;  /* 0x000000000008781c */ /* 0x000fda0003f0f018 */
[----:B-1----:R-:W-:Y:S02]  /*2380*/  @P0 LOP3.LUT R0, R5, 0xffff, RZ, 0xc0, !PT ;  /* 0x0000ffff05000812 */ /* 0x002fe400078ec0ff */
[----:B------:R-:W-:Y:S02]  /*2390*/  @P0 MOV R2, R4 ;  /* 0x0000000400020202 */ /* 0x000fe40000000f00 */
[----:B------:R-:W-:Y:S01]  /*23a0*/  @P0 R2UR UR6, R0 ;  /* 0x00000000000602ca */ /* 0x000fe200000e0000 */
[----:B------:R-:W-:Y:S01]  /*23b0*/  VIADD R0, R3, 0x170 ;  /* 0x0000017003007836 */ /* 0x000fe20000000000 */
[----:B------:R-:W-:Y:S02]  /*23c0*/  @P0 SHF.R.U32.HI R4, RZ, 0x10, R5 ;  /* 0x00000010ff040819 */ /* 0x000fe40000011605 */
[----:B------:R-:W-:Y:S02]  /*23d0*/  @P0 R2UR UR8, R2 ;  /* 0x00000000020802ca */ /* 0x000fe400000e0000 */
[----:B------:R-:W-:-:S02]  /*23e0*/  PRMT R0, RZ, 0x654, R0 ;  /* 0x00000654ff007816 */ /* 0x000fc40000000000 */
[----:B------:R-:W-:Y:S02]  /*23f0*/  @P0 R2UR UR4, R4 ;  /* 0x00000000040402ca */ /* 0x000fe400000e0000 */
[----:B------:R1:W-:Y:S03]  /*2400*/  SYNCS.ARRIVE.TRANS64.RED.A1T0 RZ, [R0+URZ], RZ ;  /* 0x000000ff00ff79a7 */ /* 0x0003e600081004ff */
[----:B------:R-:W-:-:S04]  /*2410*/  @UP1 UMOV UR37, UR6 ;  /* 0x0000000600251c82 */ /* 0x000fc80008000000 */
[----:B------:R-:W-:-:S04]  /*2420*/  @UP1 UMOV UR38, UR8 ;  /* 0x0000000800261c82 */ /* 0x000fc80008000000 */
[----:B------:R-:W-:Y:S01]  /*2430*/  @UP1 UMOV UR36, UR4 ;  /* 0x0000000400241c82 */ /* 0x000fe20008000000 */
[----:B------:R-:W-:Y:S05]  /*2440*/  BRA.U !UP0, `(.L_x_41) ;  /* 0x0000000108d47547 */ /* 0x000fea000b800000 */
[----:B------:R-:W2:Y:S01]  /*2450*/  LDCU.128 UR12, c[0x0][0xb10] ;  /* 0x00016200ff0c77ac */ /* 0x000ea20008000c00 */
[----:B------:R-:W3:Y:S01]  /*2460*/  LDCU UR25, c[0x0][0xb20] ;  /* 0x00016400ff1977ac */ /* 0x000ee20008000800 */
[----:B------:R-:W4:Y:S01]  /*2470*/  LDCU UR20, c[0x0][0xb0c] ;  /* 0x00016180ff1477ac */ /* 0x000f220008000800 */
[----:B------:R-:W1:Y:S01]  /*2480*/  LDCU.64 UR10, c[0x0][0xb28] ;  /* 0x00016500ff0a77ac */ /* 0x000e620008000a00 */
[----:B------:R-:W-:Y:S02]  /*2490*/  UISETP.NE.AND UP3, UPT, UR42, 0x1, UPT ;  /* 0x000000012a00788c */ /* 0x000fe4000bf65270 */
[----:B--2---:R-:W-:Y:S02]  /*24a0*/  UIMAD.WIDE.U32 UR16, UR39, UR15, URZ ;  /* 0x0000000f271072a5 */ /* 0x004fe4000f8e00ff */
[----:B------:R-:W-:Y:S02]  /*24b0*/  UIMAD.WIDE.U32 UR8, UR40, UR12, URZ ;  /* 0x0000000c280872a5 */ /* 0x000fe4000f8e00ff */
[----:B------:R-:W-:-:S02]  /*24c0*/  UISETP.NE.AND UP0, UPT, UR14, 0x1, UPT ;  /* 0x000000010e00788c */ /* 0x000fc4000bf05270 */
[----:B------:R-:W-:Y:S01]  /*24d0*/  UIMAD.WIDE.U32 UR22, UR37, UR15, URZ ;  /* 0x0000000f251672a5 */ /* 0x000fe2000f8e00ff */
[----:B------:R-:W-:Y:S02]  /*24e0*/  UMOV UR16, UR17 ;  /* 0x0000001100107c82 */ /* 0x000fe40008000000 */
[----:B------:R-:W-:Y:S01]  /*24f0*/  UMOV UR8, UR9 ;  /* 0x0000000900087c82 */ /* 0x000fe20008000000 */
[----:B---3--:R-:W-:Y:S02]  /*2500*/  USHF.R.U32.HI UR16, URZ, UR25, UR16 ;  /* 0x00000019ff107299 */ /* 0x008fe40008011610 */
[----:B----4-:R-:W-:Y:S02]  /*2510*/  UISETP.NE.AND UP2, UPT, UR20, 0x1, UPT ;  /* 0x000000011400788c */ /* 0x010fe4000bf45270 */
[----:B------:R-:W-:Y:S02]  /*2520*/  USHF.R.U32.HI UR8, URZ, UR13, UR8 ;  /* 0x0000000dff087299 */ /* 0x000fe40008011608 */
[----:B------:R-:W-:-:S02]  /*2530*/  USEL UR6, UR39, UR16, !UP0 ;  /* 0x0000001027067287 */ /* 0x000fc4000c000000 */
[----:B------:R-:W-:Y:S02]  /*2540*/  USEL UR8, UR40, UR8, !UP2 ;  /* 0x0000000828087287 */ /* 0x000fe4000d000000 */
[----:B-1----:R-:W-:Y:S01]  /*2550*/  UIMAD.WIDE.U32 UR16, UR6, UR10, URZ ;  /* 0x0000000a061072a5 */ /* 0x002fe2000f8e00ff */
[----:B------:R-:W-:Y:S01]  /*2560*/  UMOV UR4, UR23 ;  /* 0x0000001700047c82 */ /* 0x000fe20008000000 */
[----:B------:R-:W-:Y:S02]  /*2570*/  UIMAD.WIDE.U32 UR18, UR38, UR12, URZ ;  /* 0x0000000c261272a5 */ /* 0x000fe4000f8e00ff */
[----:B------:R-:W-:-:S03]  /*2580*/  UIMAD.WIDE.U32 UR22, UR8, UR10, URZ ;  /* 0x0000000a081672a5 */ /* 0x000fc6000f8e00ff */
[----:B------:R-:W-:Y:S01]  /*2590*/  UMOV UR16, UR17 ;  /* 0x0000001100107c82 */ /* 0x000fe20008000000 */
[----:B------:R-:W-:Y:S02]  /*25a0*/  USHF.R.U32.HI UR4, URZ, UR25, UR4 ;  /* 0x00000019ff047299 */ /* 0x000fe40008011604 */
[----:B------:R-:W-:Y:S01]  /*25b0*/  @UP3 USHF.R.U32.HI UR6, URZ, UR11, UR16 ;  /* 0x0000000bff063299 */ /* 0x000fe20008011610 */
[----:B------:R-:W-:Y:S01]  /*25c0*/  UMOV UR18, UR19 ;  /* 0x0000001300127c82 */ /* 0x000fe20008000000 */
[----:B------:R-:W-:Y:S01]  /*25d0*/  UMOV UR22, UR23 ;  /* 0x0000001700167c82 */ /* 0x000fe20008000000 */
[----:B------:R-:W-:Y:S02]  /*25e0*/  USHF.R.U32.HI UR13, URZ, UR13, UR18 ;  /* 0x0000000dff0d7299 */ /* 0x000fe40008011612 */
[----:B------:R-:W-:Y:S02]  /*25f0*/  USEL UR4, UR37, UR4, !UP0 ;  /* 0x0000000425047287 */ /* 0x000fe4000c000000 */
[----:B------:R-:W-:-:S02]  /*2600*/  @UP3 USHF.R.U32.HI UR8, URZ, UR11, UR22 ;  /* 0x0000000bff083299 */ /* 0x000fc40008011616 */
[----:B------:R-:W-:Y:S02]  /*2610*/  UIMAD UR9, UR42, UR6, URZ ;  /* 0x000000062a0972a4 */ /* 0x000fe4000f8e02ff */
[----:B------:R-:W-:Y:S02]  /*2620*/  USEL UR6, UR38, UR13, !UP2 ;  /* 0x0000000d26067287 */ /* 0x000fe4000d000000 */
[----:B------:R-:W-:Y:S02]  /*2630*/  UIMAD UR12, UR42, UR8, URZ ;  /* 0x000000082a0c72a4 */ /* 0x000fe4000f8e02ff */
[----:B------:R-:W-:Y:S02]  /*2640*/  UISETP.GE.AND UP0, UPT, UR4, UR9, UPT ;  /* 0x000000090400728c */ /* 0x000fe4000bf06270 */
[----:B------:R-:W-:Y:S02]  /*2650*/  UIMAD.WIDE.U32 UR16, UR4, UR10, URZ ;  /* 0x0000000a041072a5 */ /* 0x000fe4000f8e00ff */
[----:B------:R-:W-:-:S02]  /*2660*/  UISETP.GE.OR UP0, UPT, UR6, UR12, UP0 ;  /* 0x0000000c0600728c */ /* 0x000fc40008706670 */
        /* <DEDUP_REMOVED lines=19> */
.L_x_41:
[----:B------:R-:W2:Y:S02]  /*27a0*/  LDCU UR4, c[0x0][0xb30] ;  /* 0x00016600ff0477ac */ /* 0x000ea40008000800 */
[----:B--2---:R-:W-:-:S09]  /*27b0*/  UISETP.NE.AND UP0, UPT, UR4, 0x1, UPT ;  /* 0x000000010400788c */ /* 0x004fd2000bf05270 */
[----:B------:R-:W-:Y:S05]  /*27c0*/  BRA.U UP0, `(.L_x_42) ;  /* 0x0000000100447547 */ /* 0x000fea000b800000 */
[----:B------:R-:W2:Y:S01]  /*27d0*/  LDCU.128 UR12, c[0x0][0xb10] ;  /* 0x00016200ff0c77ac */ /* 0x000ea20008000c00 */
[----:B------:R-:W3:Y:S01]  /*27e0*/  LDCU UR16, c[0x0][0xb0c] ;  /* 0x00016180ff1077ac */ /* 0x000ee20008000800 */
[----:B------:R-:W4:Y:S01]  /*27f0*/  LDCU UR17, c[0x0][0xb20] ;  /* 0x00016400ff1177ac */ /* 0x000f220008000800 */
[----:B--2---:R-:W-:Y:S02]  /*2800*/  UIMAD.WIDE.U32 UR10, UR38, UR12, URZ ;  /* 0x0000000c260a72a5 */ /* 0x004fe4000f8e00ff */
[----:B------:R-:W-:Y:S02]  /*2810*/  UIMAD.WIDE.U32 UR8, UR37, UR15, URZ ;  /* 0x0000000f250872a5 */ /* 0x000fe4000f8e00ff */
[----:B---3--:R-:W-:Y:S02]  /*2820*/  UISETP.NE.AND UP2, UPT, UR16, 0x1, UPT ;  /* 0x000000011000788c */ /* 0x008fe4000bf45270 */
[----:B------:R-:W-:Y:S01]  /*2830*/  UISETP.NE.AND UP0, UPT, UR14, 0x1, UPT ;  /* 0x000000010e00788c */ /* 0x000fe2000bf05270 */
[----:B------:R-:W-:-:S02]  /*2840*/  UMOV UR6, UR11 ;  /* 0x0000000b00067c82 */ /* 0x000fc40008000000 */
[----:B------:R-:W-:Y:S01]  /*2850*/  UMOV UR4, UR9 ;  /* 0x0000000900047c82 */ /* 0x000fe20008000000 */
[----:B------:R-:W-:Y:S02]  /*2860*/  USHF.R.U32.HI UR6, URZ, UR13, UR6 ;  /* 0x0000000dff067299 */ /* 0x000fe40008011606 */
[----:B----4-:R-:W-:Y:S02]  /*2870*/  USHF.R.U32.HI UR4, URZ, UR17, UR4 ;  /* 0x00000011ff047299 */ /* 0x010fe40008011604 */
[----:B------:R-:W-:Y:S02]  /*2880*/  USEL UR6, UR38, UR6, !UP2 ;  /* 0x0000000626067287 */ /* 0x000fe4000d000000 */
[----:B------:R-:W-:-:S04]  /*2890*/  USEL UR4, UR37, UR4, !UP0 ;  /* 0x0000000425047287 */ /* 0x000fc8000c000000 */
[----:B------:R-:W-:Y:S02]  /*28a0*/  UIADD3 UR8, UPT, UPT, UR6, -UR4, URZ ;  /* 0x8000000406087290 */ /* 0x000fe4000fffe0ff */
[----:B------:R-:W-:Y:S02]  /*28b0*/  UIADD3 UR4, UPT, UPT, -UR6, UR4, URZ ;  /* 0x0000000406047290 */ /* 0x000fe4000fffe1ff */
[----:B------:R-:W-:Y:S02]  /*28c0*/  UIMAD UR37, UR8, UR14, UR37 ;  /* 0x0000000e082572a4 */ /* 0x000fe4000f8e0225 */
[----:B------:R-:W-:-:S12]  /*28d0*/  UIMAD UR38, UR4, UR16, UR38 ;  /* 0x00000010042672a4 */ /* 0x000fd8000f8e0226 */
.L_x_42:
[----:B------:R-:W-:Y:S01]  /*28e0*/  VIADD R11, R11, 0x1 ;  /* 0x000000010b0b7836 */ /* 0x000fe20000000000 */
[----:B------:R-:W-:Y:S02]  /*28f0*/  R2UR UR6, R48 ;  /* 0x00000000300672ca */ /* 0x000fe400000e0000 */
[----:B------:R-:W-:Y:S02]  /*2900*/  R2UR UR4, R47 ;  /* 0x000000002f0472ca */ /* 0x000fe400000e0000 */
[C---:B------:R-:W-:Y:S02]  /*2910*/  ISETP.NE.AND P0, PT, R11.reuse, 0x2, PT ;  /* 0x000000020b00780c */ /* 0x040fe40003f05270 */
[----:B------:R-:W-:Y:S02]  /*2920*/  PLOP3.LUT P1, PT, PT, PT, PT, 0x80, 0x8 ;  /* 0x000000000008781c */ /* 0x000fe40003f2f070 */
[----:B-1----:R-:W-:Y:S02]  /*2930*/  SEL R0, RZ, 0x1, P0 ;  /* 0x00000001ff007807 */ /* 0x002fe40000000000 */
[----:B------:R-:W-:-:S02]  /*2940*/  SEL R11, R11, RZ, P0 ;  /* 0x000000ff0b0b7207 */ /* 0x000fc40000000000 */
[----:B------:R-:W-:Y:S01]  /*2950*/  LOP3.LUT R10, R10, R0, RZ, 0x3c, !PT ;  /* 0x000000000a0a7212 */ /* 0x000fe200078e3cff */
[----:B------:R-:W-:Y:S02]  /*2960*/  UIADD3 UR16, UPT, UPT, UR38, UR6, URZ ;  /* 0x0000000626107290 */ /* 0x000fe4000fffe0ff */
[----:B------:R-:W-:Y:S01]  /*2970*/  UIADD3 UR20, UPT, UPT, UR37, UR4, URZ ;  /* 0x0000000425147290 */ /* 0x000fe2000fffe0ff */
[----:B------:R-:W-:Y:S11]  /*2980*/  BRA.U UP1, `(.L_x_43) ;  /* 0xfffffff101507547 */ /* 0x000ff6000b83ffff */
[----:B------:R-:W-:Y:S01]  /*2990*/  UIADD3 UR7, UPT, UPT, UR7, 0x88, URZ ;  /* 0x0000008807077890 */ /* 0x000fe2000fffe0ff */
[----:B------:R-:W-:-:S03]  /*29a0*/  SHF.L.U32 R2, R12, 0x1f, RZ ;  /* 0x0000001f0c027819 */ /* 0x000fc600000006ff */
[----:B------:R-:W-:-:S09]  /*29b0*/  ULEA UR4, UR5, UR7, 0x3 ;  /* 0x0000000705047291 */ /* 0x000fd2000f8e18ff */
[----:B------:R-:W1:Y:S02]  /*29c0*/  SYNCS.PHASECHK.TRANS64.TRYWAIT P0, [UR4], R2 ;  /* 0x00000002ff0075a7 */ /* 0x000e640008001104 */
[----:B-1----:R-:W-:Y:S05]  /*29d0*/  @!P0 BRA `(.L_x_44) ;  /* 0x00000064007c8947 */ /* 0x002fea0003800000 */
.L_x_157:
[----:B------:R-:W-:-:S04]  /*29e0*/  UIADD3 UR4, UPT, UPT, UR5, 0x1, URZ ;  /* 0x0000000105047890 */ /* 0x000fc8000fffe0ff */
[----:B------:R-:W-:-:S04]  /*29f0*/  UISETP.NE.AND UP0, UPT, UR4, 0x11, UPT ;  /* 0x000000110400788c */ /* 0x000fc8000bf05270 */
[----:B------:R-:W-:Y:S02]  /*2a00*/  USEL UR6, URZ, 0x1, UP0 ;  /* 0x00000001ff067887 */ /* 0x000fe40008000000 */
[----:B------:R-:W-:-:S04]  /*2a10*/  USEL UR4, UR4, URZ, UP0 ;  /* 0x000000ff04047287 */ /* 0x000fc80008000000 */
[----:B------:R-:W-:Y:S01]  /*2a20*/  ULEA UR5, UR4, UR7, 0x3 ;  /* 0x0000000704057291 */ /* 0x000fe2000f8e18ff */
[----:B-1----:R-:W-:-:S04]  /*2a30*/  LOP3.LUT R2, R12, UR6, RZ, 0x3c, !PT ;  /* 0x000000060c027c12 */ /* 0x002fc8000f8e3cff */
[----:B------:R-:W-:-:S04]  /*2a40*/  SHF.L.U32 R3, R2, 0x1f, RZ ;  /* 0x0000001f02037819 */ /* 0x000fc800000006ff */
[----:B------:R-:W1:Y:S02]  /*2a50*/  SYNCS.PHASECHK.TRANS64.TRYWAIT P0, [UR5], R3 ;  /* 0x00000003ff0075a7 */ /* 0x000e640008001105 */
[----:B-1----:R-:W-:Y:S05]  /*2a60*/  @!P0 BRA `(.L_x_45) ;  /* 0x0000006400708947 */ /* 0x002fea0003800000 */
.L_x_159:
[----:B------:R-:W-:-:S04]  /*2a70*/  UIADD3 UR4, UPT, UPT, UR4, 0x1, URZ ;  /* 0x0000000104047890 */ /* 0x000fc8000fffe0ff */
[----:B------:R-:W-:-:S04]  /*2a80*/  UISETP.NE.AND UP0, UPT, UR4, 0x11, UPT ;  /* 0x000000110400788c */ /* 0x000fc8000bf05270 */
[----:B------:R-:W-:Y:S02]  /*2a90*/  USEL UR6, URZ, 0x1, UP0 ;  /* 0x00000001ff067887 */ /* 0x000fe40008000000 */
[----:B------:R-:W-:-:S04]  /*2aa0*/  USEL UR4, UR4, URZ, UP0 ;  /* 0x000000ff04047287 */ /* 0x000fc80008000000 */
[----:B------:R-:W-:Y:S01]  /*2ab0*/  ULEA UR5, UR4, UR7, 0x3 ;  /* 0x0000000704057291 */ /* 0x000fe2000f8e18ff */
[----:B------:R-:W-:-:S04]  /*2ac0*/  LOP3.LUT R2, R2, UR6, RZ, 0x3c, !PT ;  /* 0x0000000602027c12 */ /* 0x000fc8000f8e3cff */
[----:B-1----:R-:W-:-:S04]  /*2ad0*/  SHF.L.U32 R3, R2, 0x1f, RZ ;  /* 0x0000001f02037819 */ /* 0x002fc800000006ff */
[----:B------:R-:W1:Y:S02]  /*2ae0*/  SYNCS.PHASECHK.TRANS64.TRYWAIT P0, [UR5], R3 ;  /* 0x00000003ff0075a7 */ /* 0x000e640008001105 */
[----:B-1----:R-:W-:Y:S05]  /*2af0*/  @!P0 BRA `(.L_x_46) ;  /* 0x0000006400648947 */ /* 0x002fea0003800000 */
.L_x_161:
        /* <DEDUP_REMOVED lines=9> */
.L_x_163:
        /* <DEDUP_REMOVED lines=9> */
.L_x_165:
        /* <DEDUP_REMOVED lines=9> */
.L_x_167:
        /* <DEDUP_REMOVED lines=9> */
.L_x_169:
        /* <DEDUP_REMOVED lines=9> */
.L_x_171:
        /* <DEDUP_REMOVED lines=9> */
.L_x_173:
        /* <DEDUP_REMOVED lines=9> */
.L_x_175:
        /* <DEDUP_REMOVED lines=9> */
.L_x_177:
        /* <DEDUP_REMOVED lines=9> */
.L_x_179:
        /* <DEDUP_REMOVED lines=9> */
.L_x_181:
        /* <DEDUP_REMOVED lines=9> */
.L_x_183:
        /* <DEDUP_REMOVED lines=9> */
.L_x_185:
        /* <DEDUP_REMOVED lines=9> */
.L_x_187:
[----:B------:R-:W-:-:S04]  /*3250*/  UIADD3 UR4, UPT, UPT, UR4, 0x1, URZ ;  /* 0x0000000104047890 */ /* 0x000fc8000fffe0ff */
[----:B------:R-:W-:-:S04]  /*3260*/  UISETP.NE.AND UP0, UPT, UR4, 0x11, UPT ;  /* 0x000000110400788c */ /* 0x000fc8000bf05270 */
[----:B------:R-:W-:Y:S02]  /*3270*/  USEL UR5, URZ, 0x1, UP0 ;  /* 0x00000001ff057887 */ /* 0x000fe40008000000 */
[----:B------:R-:W-:-:S04]  /*3280*/  USEL UR4, UR4, URZ, UP0 ;  /* 0x000000ff04047287 */ /* 0x000fc80008000000 */
[----:B------:R-:W-:Y:S01]  /*3290*/  ULEA UR4, UR4, UR7, 0x3 ;  /* 0x0000000704047291 */ /* 0x000fe2000f8e18ff */
[----:B------:R-:W-:-:S04]  /*32a0*/  LOP3.LUT R2, R2, UR5, RZ, 0x3c, !PT ;  /* 0x0000000502027c12 */ /* 0x000fc8000f8e3cff */
[----:B------:R-:W-:Y:S01]  /*32b0*/  SHF.L.U32 R2, R2, 0x1f, RZ ;  /* 0x0000001f02027819 */ /* 0x000fe200000006ff */
[----:B-1----:R-:W-:-:S07]  /*32c0*/  IMAD.U32 R0, RZ, RZ, UR4 ;  /* 0x00000004ff007e24 */ /* 0x002fce000f8e00ff */
.L_x_60:
[----:B-1----:R1:W2:Y:S02]  /*32d0*/  SYNCS.PHASECHK.TRANS64.TRYWAIT P0, [R0+URZ], R2 ;  /* 0x00000002000075a7 */ /* 0x0022a400080011ff */
[----:B--2---:R-:W-:Y:S05]  /*32e0*/  @!P0 NANOSLEEP.SYNCS 0x989680 ;  /* 0x009896800000895d */ /* 0x004fea0003900000 */
[----:B------:R-:W2:Y:S02]  /*32f0*/  @!P0 SYNCS.PHASECHK.TRANS64 P0, [R0+URZ], R2 ;  /* 0x00000002000085a7 */ /* 0x000ea400080010ff */
[----:B--2---:R-:W-:Y:S05]  /*3300*/  @P0 EXIT ;  /* 0x000000000000094d */ /* 0x004fea0003800000 */
[----:B------:R-:W-:Y:S05]  /*3310*/  BRA `(.L_x_60) ;  /* 0xfffffffc00ec7947 */ /* 0x000fea000383ffff */
.L_x_23:
[----:B------:R-:W1:Y:S02]  /*3320*/  S2UR UR4, SR_CgaCtaId ;  /* 0x00000000000479c3 */ /* 0x000e640000008800 */
[----:B-1----:R-:W-:-:S04]  /*3330*/  UISETP.NE.AND UP0, UPT, UR4, URZ, UPT ;  /* 0x000000ff0400728c */ /* 0x002fc8000bf05270 */
[----:B------:R-:W-:-:S09]  /*3340*/  UISETP.NE.OR UP0, UPT, UR17, 0x1, UP0 ;  /* 0x000000011100788c */ /* 0x000fd20008705670 */
[----:B------:R-:W-:Y:S05]  /*3350*/  BRA.U UP0, `(.L_x_61) ;  /* 0x00000005004c7547 */ /* 0x000fea000b800000 */
[----:B------:R-:W1:Y:S01]  /*3360*/  S2UR UR5, SR_CgaCtaId ;  /* 0x00000000000579c3 */ /* 0x000e620000008800 */
[----:B------:R-:W-:Y:S01]  /*3370*/  UMOV UR4, 0x400 ;  /* 0x0000040000047882 */ /* 0x000fe20000000000 */
[----:B------:R-:W-:Y:S01]  /*3380*/  ISETP.GE.U32.AND P2, PT, R0, 0x4, PT ;  /* 0x000000040000780c */ /* 0x000fe20003f46070 */
[----:B------:R-:W-:Y:S01]  /*3390*/  IMAD.MOV.U32 R12, RZ, RZ, 0x1 ;  /* 0x00000001ff0c7424 */ /* 0x000fe200078e00ff */
[----:B------:R-:W-:Y:S02]  /*33a0*/  CS2R R10, SRZ ;  /* 0x00000000000a7805 */ /* 0x000fe4000001ff00 */
[----:B------:R-:W-:Y:S01]  /*33b0*/  CS2R R8, SRZ ;  /* 0x0000000000087805 */ /* 0x000fe2000001ff00 */
[----:B-1----:R-:W-:-:S03]  /*33c0*/  ULEA UR6, UR5, UR4, 0x18 ;  /* 0x0000000405067291 */ /* 0x002fc6000f8ec0ff */
[----:B------:R-:W-:-:S09]  /*33d0*/  UMOV UR5, URZ ;  /* 0x000000ff00057c82 */ /* 0x000fd20008000000 */
.L_x_65:
[----:B------:R-:W-:Y:S02]  /*33e0*/  LEA R2, R8, UR6, 0x3 ;  /* 0x0000000608027c11 */ /* 0x000fe4000f8e18ff */
[----:B------:R-:W-:-:S03]  /*33f0*/  SHF.L.U32 R4, R9, 0x1f, RZ ;  /* 0x0000001f09047819 */ /* 0x000fc600000006ff */
[----:B------:R-:W-:Y:S01]  /*3400*/  VIADD R5, R2, 0x1d0 ;  /* 0x000001d002057836 */ /* 0x000fe20000000000 */
[----:B------:R-:W1:Y:S02]  /*3410*/  SYNCS.PHASECHK.TRANS64.TRYWAIT P0, [R2+URZ+0x1c0], R4 ;  /* 0x0001c004020075a7 */ /* 0x000e6400080011ff */
[----:B-1----:R-:W-:Y:S05]  /*3420*/  @!P0 BRA `(.L_x_62) ;  /* 0x0000006000688947 */ /* 0x002fea0003800000 */
.L_x_188:
[----:B------:R-:W-:Y:S01]  /*3430*/  ULEA UR4, UR5, UR6, 0x3 ;  /* 0x0000000605047291 */ /* 0x000fe2000f8e18ff */
[----:B-1----:R-:W-:Y:S01]  /*3440*/  PRMT R2, RZ, 0x654, R5 ;  /* 0x00000654ff027816 */ /* 0x002fe20000000005 */
[----:B------:R-:W-:Y:S01]  /*3450*/  @!P2 IMAD.MOV.U32 R4, RZ, RZ, 0x10 ;  /* 0x00000010ff04a424 */ /* 0x000fe200078e00ff */
[----:B------:R-:W-:Y:S01]  /*3460*/  SHF.L.U32 R5, R12, 0x1f, RZ ;  /* 0x0000001f0c057819 */ /* 0x000fe200000006ff */
[----:B------:R-:W-:Y:S01]  /*3470*/  UIADD3 UR7, UPT, UPT, UR4, 0x160, URZ ;  /* 0x0000016004077890 */ /* 0x000fe2000fffe0ff */
[----:B------:R1:W-:Y:S05]  /*3480*/  SYNCS.ARRIVE.TRANS64.RED.A1T0 RZ, [R2+URZ], RZ ;  /* 0x000000ff02ff79a7 */ /* 0x0003ea00081004ff */
[----:B------:R-:W-:Y:S01]  /*3490*/  IMAD.U32 R6, RZ, RZ, UR7 ;  /* 0x00000007ff067e24 */ /* 0x000fe2000f8e00ff */
[----:B------:R-:W2:Y:S04]  /*34a0*/  SYNCS.PHASECHK.TRANS64.TRYWAIT P0, [UR4+0x170], R5 ;  /* 0x00017005ff0075a7 */ /* 0x000ea80008001104 */
[----:B------:R-:W-:Y:S01]  /*34b0*/  PRMT R6, R0, 0x654, R6 ;  /* 0x0000065400067816 */ /* 0x000fe20000000006 */
[----:B-12---:R-:W-:Y:S06]  /*34c0*/  @!P0 BRA `(.L_x_63) ;  /* 0x0000006000548947 */ /* 0x006fec0003800000 */
.L_x_190:
[----:B------:R-:W-:Y:S01]  /*34d0*/  ULEA UR8, UR5, UR6, 0x4 ;  /* 0x0000000605087291 */ /* 0x000fe2000f8e20ff */
[----:B------:R-:W-:Y:S01]  /*34e0*/  SEL R3, R6, R3, !P2 ;  /* 0x0000000306037207 */ /* 0x000fe20005000000 */
[----:B------:R-:W-:Y:S01]  /*34f0*/  UIADD3 UR9, UPT, UPT, UR4, 0x160, URZ ;  /* 0x0000016004097890 */ /* 0x000fe2000fffe0ff */
[----:B-1----:R-:W-:Y:S01]  /*3500*/  LEA R2, R11, UR6, 0x3 ;  /* 0x000000060b027c11 */ /* 0x002fe2000f8e18ff */
[----:B------:R-:W-:Y:S01]  /*3510*/  UIADD3 UR8, UPT, UPT, UR8, 0x1f0, URZ ;  /* 0x000001f008087890 */ /* 0x000fe2000fffe0ff */
[----:B------:R1:W-:Y:S01]  /*3520*/  @!P2 SYNCS.ARRIVE.TRANS64.RED RZ, [R3+URZ], R4 ;  /* 0x0000000403ffa9a7 */ /* 0x0003e200080004ff */
[----:B------:R-:W-:Y:S01]  /*3530*/  UIADD3 UR4, UPT, UPT, UR5, 0x1, URZ ;  /* 0x0000000105047890 */ /* 0x000fe2000fffe0ff */
[----:B------:R-:W-:-:S03]  /*3540*/  VIADD R8, R8, 0x1 ;  /* 0x0000000108087836 */ /* 0x000fc60000000000 */
[----:B------:R-:W-:Y:S02]  /*3550*/  UISETP.NE.AND UP0, UPT, UR4, 0x2, UPT ;  /* 0x000000020400788c */ /* 0x000fe4000bf05270 */
[----:B------:R-:W-:Y:S01]  /*3560*/  ISETP.NE.AND P0, PT, R8, 0x2, PT ;  /* 0x000000020800780c */ /* 0x000fe20003f05270 */
[----:B------:R-:W-:Y:S06]  /*3570*/  UGETNEXTWORKID.BROADCAST [UR8], [UR9] ;  /* 0x00000000080073ca */ /* 0x000fec0008000100 */
[----:B------:R-:W-:Y:S02]  /*3580*/  USEL UR7, URZ, 0x1, UP0 ;  /* 0x00000001ff077887 */ /* 0x000fe40008000000 */
[----:B------:R-:W-:-:S04]  /*3590*/  USEL UR5, UR4, URZ, UP0 ;  /* 0x000000ff04057287 */ /* 0x000fc80008000000 */
[----:B------:R-:W-:Y:S02]  /*35a0*/  LOP3.LUT R12, R12, UR7, RZ, 0x3c, !PT ;  /* 0x000000070c0c7c12 */ /* 0x000fe4000f8e3cff */
[----:B-1----:R-:W-:-:S04]  /*35b0*/  SHF.L.U32 R4, R10, 0x1f, RZ ;  /* 0x0000001f0a047819 */ /* 0x002fc800000006ff */
[----:B------:R-:W1:Y:S02]  /*35c0*/  SYNCS.PHASECHK.TRANS64.TRYWAIT P1, [R2+URZ+0x160], R4 ;  /* 0x00016004020075a7 */ /* 0x000e6400080211ff */
[----:B-1----:R-:W-:Y:S05]  /*35d0*/  @!P1 BRA `(.L_x_64) ;  /* 0x0000006000289947 */ /* 0x002fea0003800000 */
.L_x_191:
[C---:B-1----:R-:W-:Y:S01]  /*35e0*/  LEA R4, R11.reuse, UR6, 0x4 ;  /* 0x000000060b047c11 */ /* 0x042fe2000f8e20ff */
[----:B------:R-:W-:Y:S01]  /*35f0*/  VIADD R2, R2, 0x170 ;  /* 0x0000017002027836 */ /* 0x000fe20000000000 */
[----:B------:R-:W-:Y:S01]  /*3600*/  SEL R8, R8, RZ, P0 ;  /* 0x000000ff08087207 */ /* 0x000fe20000000000 */
[----:B------:R-:W-:-:S03]  /*3610*/  VIADD R11, R11, 0x1 ;  /* 0x000000010b0b7836 */ /* 0x000fc60000000000 */
[----:B------:R-:W1:Y:S01]  /*3620*/  LDS.128 R4, [R4+0x1f0] ;  /* 0x0001f00004047984 */ /* 0x000e620000000c00 */
[----:B------:R-:W-:Y:S02]  /*3630*/  PRMT R2, RZ, 0x654, R2 ;  /* 0x00000654ff027816 */ /* 0x000fe40000000002 */
[C---:B------:R-:W-:Y:S01]  /*3640*/  ISETP.NE.AND P1, PT, R11.reuse, 0x2, PT ;  /* 0x000000020b00780c */ /* 0x040fe20003f25270 */
[----:B------:R-:W-:Y:S01]  /*3650*/  @!PT LDS RZ, [RZ] ;  /* 0x00000000fffff984 */ /* 0x000fe20000000800 */
[----:B------:R-:W-:Y:S01]  /*3660*/  @!PT LDS RZ, [RZ] ;  /* 0x00000000fffff984 */ /* 0x000fe20000000800 */
[----:B------:R-:W-:Y:S01]  /*3670*/  @!PT LDS RZ, [RZ] ;  /* 0x00000000fffff984 */ /* 0x000fe20000000800 */
[----:B------:R-:W-:Y:S01]  /*3680*/  @!PT LDS RZ, [RZ] ;  /* 0x00000000fffff984 */ /* 0x000fe20000000800 */
[----:B------:R2:W-:Y:S06]  /*3690*/  MEMBAR.ALL.CTA ;  /* 0x0000000000007992 */ /* 0x0005ec0000008000 */
[----:B--2---:R-:W2:Y:S01]  /*36a0*/  FENCE.VIEW.ASYNC.S ;  /* 0x00000000000073c6 */ /* 0x004ea20000000000 */
[----:B------:R-:W-:Y:S01]  /*36b0*/  SEL R11, R11, RZ, P1 ;  /* 0x000000ff0b0b7207 */ /* 0x000fe20000800000 */
[----:B--2---:R2:W-:Y:S01]  /*36c0*/  SYNCS.ARRIVE.TRANS64.RED.A1T0 RZ, [R2+URZ], RZ ;  /* 0x000000ff02ff79a7 */ /* 0x0045e200081004ff */
[----:B-1----:R-:W-:-:S02]  /*36d0*/  LOP3.LUT P3, RZ, R6, 0x1, RZ, 0xc0, !PT ;  /* 0x0000000106ff7812 */ /* 0x002fc4000786c0ff */
[----:B------:R-:W-:-:S04]  /*36e0*/  SEL R4, RZ, 0x1, P1 ;  /* 0x00000001ff047807 */ /* 0x000fc80000800000 */
[----:B------:R-:W-:Y:S02]  /*36f0*/  LOP3.LUT R10, R10, R4, RZ, 0x3c, !PT ;  /* 0x000000040a0a7212 */ /* 0x000fe400078e3cff */
[----:B--2---:R-:W-:-:S04]  /*3700*/  SEL R2, RZ, 0x1, P0 ;  /* 0x00000001ff027807 */ /* 0x004fc80000000000 */
[----:B------:R-:W-:Y:S01]  /*3710*/  LOP3.LUT R9, R9, R2, RZ, 0x3c, !PT ;  /* 0x0000000209097212 */ /* 0x000fe200078e3cff */
[----:B------:R-:W-:Y:S06]  /*3720*/  @P3 BRA `(.L_x_65) ;  /* 0xfffffffc002c3947 */ /* 0x000fec000383ffff */
[----:B------:R-:W-:Y:S01]  /*3730*/  ULEA UR4, UR5, UR6, 0x3 ;  /* 0x0000000605047291 */ /* 0x000fe2000f8e18ff */
[----:B------:R-:W-:-:S08]  /*3740*/  SHF.L.U32 R2, R12, 0x1f, RZ ;  /* 0x0000001f0c027819 */ /* 0x000fd000000006ff */
[----:B------:R-:W1:Y:S02]  /*3750*/  SYNCS.PHASECHK.TRANS64 P0, [UR4+0x170], R2 ;  /* 0x00017002ff0075a7 */ /* 0x000e640008001004 */
[----:B-1----:R-:W-:Y:S05]  /*3760*/  @P0 BRA `(.L_x_66) ;  /* 0x0000000000080947 */ /* 0x002fea0003800000 */
[----:B------:R-:W1:Y:S02]  /*3770*/  SYNCS.PHASECHK.TRANS64.TRYWAIT P0, [UR4+0x170], R2 ;  /* 0x00017002ff0075a7 */ /* 0x000e640008001104 */
[----:B-1----:R-:W-:Y:S05]  /*3780*/  @!P0 BRA `(.L_x_67) ;  /* 0x0000005c00d08947 */ /* 0x002fea0003800000 */
.L_x_66:
[----:B------:R-:W-:-:S04]  /*3790*/  UIADD3 UR7, UPT, UPT, UR5, 0x1, URZ ;  /* 0x0000000105077890 */ /* 0x000fc8000fffe0ff */
[----:B------:R-:W-:-:S04]  /*37a0*/  UISETP.NE.AND UP0, UPT, UR7, 0x2, UPT ;  /* 0x000000020700788c */ /* 0x000fc8000bf05270 */
[----:B------:R-:W-:Y:S02]  /*37b0*/  USEL UR8, URZ, 0x1, UP0 ;  /* 0x00000001ff087887 */ /* 0x000fe40008000000 */
[----:B------:R-:W-:-:S04]  /*37c0*/  USEL UR7, UR7, URZ, UP0 ;  /* 0x000000ff07077287 */ /* 0x000fc80008000000 */
[----:B------:R-:W-:Y:S01]  /*37d0*/  ULEA UR7, UR7, UR6, 0x3 ;  /* 0x0000000607077291 */ /* 0x000fe2000f8e18ff */
[----:B-1----:R-:W-:-:S04]  /*37e0*/  LOP3.LUT R2, R12, UR8, RZ, 0x3c, !PT ;  /* 0x000000080c027c12 */ /* 0x002fc8000f8e3cff */
[----:B------:R-:W-:-:S04]  /*37f0*/  SHF.L.U32 R0, R2, 0x1f, RZ ;  /* 0x0000001f02007819 */ /* 0x000fc800000006ff */
[----:B------:R-:W1:Y:S02]  /*3800*/  SYNCS.PHASECHK.TRANS64 P0, [UR7+0x170], R0 ;  /* 0x00017000ff0075a7 */ /* 0x000e640008001007 */
[----:B-1----:R-:W-:Y:S05]  /*3810*/  @P0 EXIT ;  /* 0x000000000000094d */ /* 0x002fea0003800000 */
[----:B------:R-:W-:Y:S02]  /*3820*/  SHF.L.U32 R2, R2, 0x1f, RZ ;  /* 0x0000001f02027819 */ /* 0x000fe400000006ff */
[----:B------:R-:W-:-:S07]  /*3830*/  MOV R0, UR7 ;  /* 0x0000000700007c02 */ /* 0x000fce0008000f00 */
.L_x_68:
[----:B-1----:R1:W2:Y:S02]  /*3840*/  SYNCS.PHASECHK.TRANS64.TRYWAIT P0, [R0+URZ+0x170], R2 ;  /* 0x00017002000075a7 */ /* 0x0022a400080011ff */
[----:B--2---:R-:W-:Y:S05]  /*3850*/  @!P0 NANOSLEEP.SYNCS 0x989680 ;  /* 0x009896800000895d */ /* 0x004fea0003900000 */
[----:B------:R-:W2:Y:S02]  /*3860*/  @!P0 SYNCS.PHASECHK.TRANS64 P0, [R0+URZ+0x170], R2 ;  /* 0x00017002000085a7 */ /* 0x000ea400080010ff */
[----:B--2---:R-:W-:Y:S05]  /*3870*/  @P0 EXIT ;  /* 0x000000000000094d */ /* 0x004fea0003800000 */
[----:B------:R-:W-:Y:S05]  /*3880*/  BRA `(.L_x_68) ;  /* 0xfffffffc00ec7947 */ /* 0x000fea000383ffff */
.L_x_61:
[----:B------:R-:W-:Y:S05]  /*3890*/  BRA.U UP4, `(.L_x_69) ;  /* 0x0000000d04a07547 */ /* 0x000fea000b800000 */
[----:B------:R-:W1:Y:S01]  /*38a0*/  S2UR UR7, SR_CgaCtaId ;  /* 0x00000000000779c3 */ /* 0x000e620000008800 */
[----:B------:R-:W-:Y:S01]  /*38b0*/  UMOV UR4, 0x40 ;  /* 0x0000004000047882 */ /* 0x000fe20000000000 */
[----:B------:R-:W-:Y:S01]  /*38c0*/  NOP ;  /* 0x0000000000007918 */ /* 0x000fe20000000000 */
[----:B------:R-:W-:Y:S01]  /*38d0*/  UMOV UR6, 0x400 ;  /* 0x0000040000067882 */ /* 0x000fe20000000000 */
[----:B-1----:R-:W-:Y:S02]  /*38e0*/  ULEA UR5, UR7, UR4, 0x18 ;  /* 0x0000000407057291 */ /* 0x002fe4000f8ec0ff */
[----:B------:R-:W-:-:S07]  /*38f0*/  ULEA UR6, UR7, UR6, 0x18 ;  /* 0x0000000607067291 */ /* 0x000fce000f8ec0ff */
[----:B------:R-:W1:Y:S02]  /*3900*/  LDS.U8 R0, [UR5+0x1c] ;  /* 0x00001c05ff007984 */ /* 0x000e640008000000 */
[----:B-1----:R-:W-:-:S13]  /*3910*/  ISETP.NE.AND P0, PT, R0, RZ, PT ;  /* 0x000000ff0000720c */ /* 0x002fda0003f05270 */
[----:B------:R-:W-:Y:S05]  /*3920*/  @P0 BRA `(.L_x_70) ;  /* 0x0000000000580947 */ /* 0x000fea0003800000 */
[----:B------:R-:W-:-:S13]  /*3930*/  ELECT P0, URZ, PT ;  /* 0x0000000000ff782f */ /* 0x000fda0003800000 */
[----:B------:R-:W-:Y:S05]  /*3940*/  @!P0 BRA `(.L_x_71) ;  /* 0x0000000000608947 */ /* 0x000fea0003800000 */
[----:B------:R-:W-:Y:S01]  /*3950*/  UMOV UR4, 0x10 ;  /* 0x0000001000047882 */ /* 0x000fe20000000000 */
[----:B------:R-:W-:Y:S01]  /*3960*/  HFMA2 R0, -RZ, RZ, 0, 5.9604644775390625e-08 ;  /* 0x00000001ff007431 */ /* 0x000fe200000001ff */
[----:B------:R-:W-:-:S03]  /*3970*/  MOV R3, 0xffff ;  /* 0x0000ffff00037802 */ /* 0x000fc60000000f00 */
[----:B------:R-:W-:Y:S04]  /*3980*/  DEPBAR.LE SB1, 0x36 ;  /* 0x00009d800000791a */ /* 0x000fe80000000000 */
[----:B------:R-:W1:Y:S02]  /*3990*/  UTCATOMSWS.FIND_AND_SET.ALIGN UP0, UR4, UR4 ;  /* 0x00000004000475e3 */ /* 0x000e640008000800 */
[----:B-1----:R-:W-:Y:S01]  /*39a0*/  MOV R4, UR4 ;  /* 0x0000000400047c02 */ /* 0x002fe20008000f00 */
[----:B------:R-:W-:Y:S06]  /*39b0*/  BRA.U UP0, `(.L_x_72) ;  /* 0x0000000100187547 */ /* 0x000fec000b800000 */
.L_x_73:
[----:B------:R-:W-:Y:S05]  /*39c0*/  NANOSLEEP 0x64 ;  /* 0x000000640000795d */ /* 0x000fea0003800000 */
[----:B------:R-:W-:-:S05]  /*39d0*/  UMOV UR4, 0x10 ;  /* 0x0000001000047882 */ /* 0x000fca0000000000 */
[----:B------:R-:W-:Y:S04]  /*39e0*/  DEPBAR.LE SB1, 0x36 ;  /* 0x00009d800000791a */ /* 0x000fe80000000000 */
[----:B------:R-:W1:Y:S02]  /*39f0*/  UTCATOMSWS.FIND_AND_SET.ALIGN UP0, UR4, UR4 ;  /* 0x00000004000475e3 */ /* 0x000e640008000800 */
[----:B-1----:R-:W-:Y:S01]  /*3a00*/  MOV R4, UR4 ;  /* 0x0000000400047c02 */ /* 0x002fe20008000f00 */
[----:B------:R-:W-:Y:S05]  /*3a10*/  BRA.U !UP0, `(.L_x_73) ;  /* 0xfffffffd08e87547 */ /* 0x000fea000b83ffff */
.L_x_72:
[-C--:B------:R-:W-:Y:S02]  /*3a20*/  SHF.L.U32 R3, R3, R4.reuse, RZ ;  /* 0x0000000403037219 */ /* 0x080fe400000006ff */
[----:B------:R-:W-:Y:S01]  /*3a30*/  SHF.L.U32 R0, R0, R4, RZ ;  /* 0x0000000400007219 */ /* 0x000fe200000006ff */
[----:B------:R-:W-:Y:S02]  /*3a40*/  IMAD.SHL.U32 R4, R4, 0x20, RZ ;  /* 0x0000002004047824 */ /* 0x000fe400078e00ff */
[----:B------:R1:W-:Y:S04]  /*3a50*/  ATOMS.OR RZ, [UR5+0x14], R3 ;  /* 0x00001403ffff798c */ /* 0x0003e8000b000005 */
[----:B------:R1:W-:Y:S04]  /*3a60*/  ATOMS.OR RZ, [UR5+0x18], R0 ;  /* 0x00001800ffff798c */ /* 0x0003e8000b000005 */
[----:B------:R1:W-:Y:S01]  /*3a70*/  STS [UR6+0x210], R4 ;  /* 0x00021004ff007988 */ /* 0x0003e20008000806 */
[----:B------:R-:W-:Y:S05]  /*3a80*/  BRA `(.L_x_71) ;  /* 0x0000000000107947 */ /* 0x000fea0003800000 */
.L_x_70:
[----:B------:R-:W-:Y:S02]  /*3a90*/  MOV R0, 0xffffffff ;  /* 0xffffffff00007802 */ /* 0x000fe40000000f00 */
[----:B------:R-:W-:-:S03]  /*3aa0*/  MOV R4, 0x3ad0 ;  /* 0x00003ad000047802 */ /* 0x000fc60000000f00 */
[----:B------:R1:W-:Y:S04]  /*3ab0*/  STS [UR6+0x210], R0 ;  /* 0x00021000ff007988 */ /* 0x0003e80008000806 */
[----:B-1---5:R-:W-:Y:S05]  /*3ac0*/  CALL.REL.NOINC `($__internal_1_$__cuda_sm10x_tcgen05_guardrail_trap_phase_invalid_during_alloc) ;  /* 0x0000006400187944 */ /* 0x022fea0003c00000 */
.L_x_71:
[----:B------:R-:W-:Y:S05]  /*3ad0*/  WARPSYNC.ALL ;  /* 0x0000000000007948 */ /* 0x000fea0003800000 */
[----:B------:R-:W2:Y:S01]  /*3ae0*/  S2UR UR4, SR_CgaCtaId ;  /* 0x00000000000479c3 */ /* 0x000ea20000008800 */
[----:B------:R-:W-:Y:S01]  /*3af0*/  UMOV UR17, 0x400 ;  /* 0x0000040000117882 */ /* 0x000fe20000000000 */
[----:B------:R-:W-:-:S06]  /*3b00*/  NOP ;  /* 0x0000000000007918 */ /* 0x000fcc0000000000 */
[----:B------:R-:W-:Y:S06]  /*3b10*/  BAR.ARV 0x6, 0xa0 ;  /* 0x0182800000007b1d */ /* 0x000fec0000002000 */
[----:B------:R-:W3:Y:S01]  /*3b20*/  LDCU UR5, c[0x0][0x38c] ;  /* 0x00007180ff0577ac */ /* 0x000ee20008000800 */
[----:B------:R-:W-:Y:S01]  /*3b30*/  LOP3.LUT R2, R2, 0xffff, RZ, 0xc0, !PT ;  /* 0x0000ffff02027812 */ /* 0x000fe200078ec0ff */
[----:B------:R-:W-:Y:S01]  /*3b40*/  IMAD.MOV.U32 R11, RZ, RZ, 0x1 ;  /* 0x00000001ff0b7424 */ /* 0x000fe200078e00ff */
[----:B------:R-:W-:Y:S01]  /*3b50*/  CS2R R8, SRZ ;  /* 0x0000000000087805 */ /* 0x000fe2000001ff00 */
[----:B------:R-:W4:Y:S01]  /*3b60*/  LDCU UR8, c[0x0][0x38c] ;  /* 0x00007180ff0877ac */ /* 0x000f220008000800 */
[----:B------:R-:W-:Y:S01]  /*3b70*/  R2UR UR19, R2 ;  /* 0x00000000021372ca */ /* 0x000fe200000e0000 */
[----:B------:R-:W-:Y:S01]  /*3b80*/  IMAD.MOV.U32 R10, RZ, RZ, RZ ;  /* 0x000000ffff0a7224 */ /* 0x000fe200078e00ff */
[----:B------:R-:W-:Y:S01]  /*3b90*/  UMOV UR22, URZ ;  /* 0x000000ff00167c82 */ /* 0x000fe20008000000 */
[----:B------:R-:W-:Y:S01]  /*3ba0*/  UMOV UR14, URZ ;  /* 0x000000ff000e7c82 */ /* 0x000fe20008000000 */
[----:B--2---:R-:W-:Y:S01]  /*3bb0*/  ULEA UR17, UR4, UR17, 0x18 ;  /* 0x0000001104117291 */ /* 0x004fe2000f8ec0ff */
[----:B------:R-:W-:Y:S01]  /*3bc0*/  UMOV UR26, 0x0 ;  /* 0x00000000001a7882 */ /* 0x000fe20000000000 */
[----:B------:R-:W-:-:S02]  /*3bd0*/  UMOV UR27, 0x4200010 ;  /* 0x04200010001b7882 */ /* 0x000fc40000000000 */
[----:B------:R-:W-:Y:S02]  /*3be0*/  UIADD3 UR6, UPT, UPT, UR17, 0x4600, URZ ;  /* 0x0000460011067890 */ /* 0x000fe4000fffe0ff */
[----:B------:R-:W-:Y:S02]  /*3bf0*/  UIADD3 UR7, UPT, UPT, UR17, 0x15600, URZ ;  /* 0x0001560011077890 */ /* 0x000fe4000fffe0ff */
[----:B---3--:R-:W-:Y:S01]  /*3c00*/  UIADD3 UR5, UPT, UPT, UR5, 0x1f, URZ ;  /* 0x0000001f05057890 */ /* 0x008fe2000fffe0ff */
[----:B-1----:R-:W1:Y:S01]  /*3c10*/  LDS R0, [UR17+0x210] ;  /* 0x00021011ff007984 */ /* 0x002e620008000800 */
[----:B------:R-:W-:Y:S02]  /*3c20*/  USHF.R.U32.HI UR6, URZ, 0x4, UR6 ;  /* 0x00000004ff067899 */ /* 0x000fe40008011606 */
[----:B------:R-:W-:Y:S02]  /*3c30*/  USHF.R.S32.HI UR4, URZ, 0x1f, UR5 ;  /* 0x0000001fff047899 */ /* 0x000fe40008011405 */
[----:B------:R-:W-:-:S02]  /*3c40*/  ULOP3.LUT UR6, UR6, 0x3fff, URZ, 0xc0, !UPT ;  /* 0x00003fff06067892 */ /* 0x000fc4000f8ec0ff */
[----:B------:R-:W-:Y:S02]  /*3c50*/  ULEA.HI UR4, UR4, UR5, URZ, 0x5 ;  /* 0x0000000504047291 */ /* 0x000fe4000f8f28ff */
[----:B------:R-:W-:Y:S02]  /*3c60*/  USHF.R.U32.HI UR5, URZ, 0x4, UR7 ;  /* 0x00000004ff057899 */ /* 0x000fe40008011607 */
[----:B------:R-:W-:Y:S02]  /*3c70*/  USHF.R.S32.HI UR28, URZ, 0x5, UR4 ;  /* 0x00000005ff1c7899 */ /* 0x000fe40008011404 */
[----:B------:R-:W-:Y:S02]  /*3c80*/  ULOP3.LUT UR5, UR5, 0x3fff, URZ, 0xc0, !UPT ;  /* 0x00003fff05057892 */ /* 0x000fe4000f8ec0ff */
[----:B------:R-:W-:Y:S02]  /*3c90*/  UISETP.LT.AND UP0, UPT, UR28, 0x1, UPT ;  /* 0x000000011c00788c */ /* 0x000fe4000bf01270 */
[----:B------:R-:W-:-:S02]  /*3ca0*/  ULOP3.LUT UR20, UR6, 0x10000, URZ, 0xfc, !UPT ;  /* 0x0001000006147892 */ /* 0x000fc4000f8efcff */
[----:B------:R-:W-:Y:S02]  /*3cb0*/  USEL UR29, UR28, 0x1, !UP0 ;  /* 0x000000011c1d7887 */ /* 0x000fe4000c000000 */
[----:B------:R-:W-:Y:S02]  /*3cc0*/  ULOP3.LUT UR21, UR5, 0x10000, URZ, 0xfc, !UPT ;  /* 0x0001000005157892 */ /* 0x000fe4000f8efcff */
[----:B------:R-:W-:Y:S02]  /*3cd0*/  UIADD3 UR29, UPT, UPT, -UR29, URZ, URZ ;  /* 0x000000ff1d1d7290 */ /* 0x000fe4000fffe1ff */
[----:B----4-:R-:W-:Y:S01]  /*3ce0*/  UISETP.GE.AND UP4, UPT, UR8, 0x1, UPT ;  /* 0x000000010800788c */ /* 0x010fe2000bf86270 */
[----:B------:R-:W-:Y:S01]  /*3cf0*/  UMOV UR24, 0x0 ;  /* 0x0000000000187882 */ /* 0x000fe20000000000 */
[----:B------:R-:W-:Y:S01]  /*3d00*/  UMOV UR25, 0x4200010 ;  /* 0x0420001000197882 */ /* 0x000fe20000000000 */
[----:B-1----:R-:W-:-:S15]  /*3d10*/  R2UR UR30, R0 ;  /* 0x00000000001e72ca */ /* 0x002fde00000e0000 */
.L_x_80:
[----:B------:R-:W-:Y:S02]  /*3d20*/  LEA R0, R10, UR17, 0x3 ;  /* 0x000000110a007c11 */ /* 0x000fe4000f8e18ff */
[----:B------:R-:W-:Y:S02]  /*3d30*/  SHF.L.U32 R2, R9, 0x1f, RZ ;  /* 0x0000001f09027819 */ /* 0x000fe400000006ff */
[----:B------:R-:W-:Y:S01]  /*3d40*/  PLOP3.LUT P0, PT, PT, PT, UP4, 0x80, 0x8 ;  /* 0x000000000008781c */ /* 0x000fe20003f0f048 */
[----:B------:R-:W-:Y:S01]  /*3d50*/  VIADD R3, R0, 0x170 ;  /* 0x0000017000037836 */ /* 0x000fe20000000000 */
[----:B-1----:R-:W1:Y:S02]  /*3d60*/  SYNCS.PHASECHK.TRANS64.TRYWAIT P1, [R0+URZ+0x160], R2 ;  /* 0x00016002000075a7 */ /* 0x002e6400080211ff */
[----:B-1-3--:R-:W-:Y:S09]  /*3d70*/  @!P1 BRA `(.L_x_74) ;  /* 0x00000058006c9947 */ /* 0x00aff20003800000 */
.L_x_193:
[----:B------:R-:W-:Y:S01]  /*3d80*/  LEA R4, R10, UR17, 0x4 ;  /* 0x000000110a047c11 */ /* 0x000fe2000f8e20ff */
[----:B------:R-:W-:Y:S01]  /*3d90*/  @UP4 ULEA UR4, UR14, UR17, 0x3 ;  /* 0x000000110e044291 */ /* 0x000fe2000f8e18ff */
[----:B------:R-:W-:Y:S01]  /*3da0*/  PLOP3.LUT P2, PT, PT, PT, PT, 0x80, 0x8 ;  /* 0x000000000008781c */ /* 0x000fe20003f4f070 */
[----:B------:R-:W-:Y:S01]  /*3db0*/  ULEA UR23, UR22, UR17, 0x3 ;  /* 0x0000001116177291 */ /* 0x000fe2000f8e18ff */
[----:B------:R-:W-:Y:S02]  /*3dc0*/  PRMT R3, RZ, 0x654, R3 ;  /* 0x00000654ff037816 */ /* 0x000fe40000000003 */
[----:B------:R-:W2:Y:S01]  /*3dd0*/  LDS.128 R4, [R4+0x1f0] ;  /* 0x0001f00004047984 */ /* 0x000ea20000000c00 */
[----:B-1----:R-:W-:Y:S02]  /*3de0*/  @P0 SHF.L.U32 R2, R8, 0x1f, RZ ;  /* 0x0000001f08020819 */ /* 0x002fe400000006ff */
[----:B------:R-:W-:Y:S01]  /*3df0*/  SHF.L.U32 R0, R11, 0x1f, RZ ;  /* 0x0000001f0b007819 */ /* 0x000fe200000006ff */
[----:B------:R-:W-:Y:S01]  /*3e00*/  @!PT LDS RZ, [RZ] ;  /* 0x00000000fffff984 */ /* 0x000fe20000000800 */
[----:B------:R-:W-:Y:S01]  /*3e10*/  @!PT LDS RZ, [RZ] ;  /* 0x00000000fffff984 */ /* 0x000fe20000000800 */
[----:B------:R-:W-:Y:S01]  /*3e20*/  @!PT LDS RZ, [RZ] ;  /* 0x00000000fffff984 */ /* 0x000fe20000000800 */
[----:B------:R-:W-:Y:S01]  /*3e30*/  @!PT LDS RZ, [RZ] ;  /* 0x00000000fffff984 */ /* 0x000fe20000000800 */
[----:B------:R1:W-:Y:S06]  /*3e40*/  MEMBAR.ALL.CTA ;  /* 0x0000000000007992 */ /* 0x0003ec0000008000 */
[----:B-1----:R-:W1:Y:S02]  /*3e50*/  FENCE.VIEW.ASYNC.S ;  /* 0x00000000000073c6 */ /* 0x002e640000000000 */
[----:B-1----:R1:W-:Y:S01]  /*3e60*/  SYNCS.ARRIVE.TRANS64.RED.A1T0 RZ, [R3+URZ], RZ ;  /* 0x000000ff03ff79a7 */ /* 0x0023e200081004ff */
[----:B------:R1:W3:Y:S01]  /*3e70*/  @P0 SYNCS.PHASECHK.TRANS64.TRYWAIT P2, [UR4], R2 ;  /* 0x00000002ff0005a7 */ /* 0x0002e20008041104 */
[----:B------:R-:W-:Y:S01]  /*3e80*/  ULEA.HI UR4, UR22, UR22, URZ, 0x1 ;  /* 0x0000001616047291 */ /* 0x000fe2000f8f08ff */
[----:B--2---:R-:W-:-:S03]  /*3e90*/  LOP3.LUT P1, RZ, R6, 0x1, RZ, 0xc0, !PT ;  /* 0x0000000106ff7812 */ /* 0x004fc6000782c0ff */
[----:B------:R-:W-:Y:S02]  /*3ea0*/  USHF.L.U32 UR18, UR4, 0x6, URZ ;  /* 0x0000000604127899 */ /* 0x000fe400080006ff */
[----:B------:R-:W-:Y:S02]  /*3eb0*/  ULOP3.LUT UR4, UR4, 0xffe, URZ, 0xc0, !UPT ;  /* 0x00000ffe04047892 */ /* 0x000fe4000f8ec0ff */
[----:B------:R-:W-:Y:S02]  /*3ec0*/  ULOP3.LUT UR18, UR18, 0xffffff80, URZ, 0xc0, !UPT ;  /* 0xffffff8012127892 */ /* 0x000fe4000f8ec0ff */
[----:B------:R-:W-:Y:S02]  /*3ed0*/  UIADD3 UR4, UPT, UPT, -UR4, UR22, URZ ;  /* 0x0000001604047290 */ /* 0x000fe4000fffe1ff */
[----:B------:R-:W-:Y:S01]  /*3ee0*/  UIADD3 UR18, UPT, UPT, UR30, UR18, URZ ;  /* 0x000000121e127290 */ /* 0x000fe2000fffe0ff */
[----:B------:R-:W2:Y:S03]  /*3ef0*/  SYNCS.PHASECHK.TRANS64.TRYWAIT P0, [UR23+0x1a0], R0 ;  /* 0x0001a000ff0075a7 */ /* 0x000ea60008001117 */
[----:B------:R-:W-:Y:S01]  /*3f00*/  ULEA UR18, UR4, UR18, 0x14 ;  /* 0x0000001204127291 */ /* 0x000fe2000f8ea0ff */
[----:B-123--:R-:W-:Y:S11]  /*3f10*/  @!P0 BRA `(.L_x_75) ;  /* 0x0000005800188947 */ /* 0x00eff60003800000 */
.L_x_195:
[----:B------:R-:W-:Y:S01]  /*3f20*/  IADD3 R10, PT, PT, R10, 0x1, RZ ;  /* 0x000000010a0a7810 */ /* 0x000fe20007ffe0ff */
[----:B------:R-:W-:Y:S06]  /*3f30*/  BRA.U !UP4, `(.L_x_76) ;  /* 0x000000010c987547 */ /* 0x000fec000b800000 */
[----:B------:R-:W-:Y:S01]  /*3f40*/  UPLOP3.LUT UP2, UPT, UPT, UPT, UPT, 0x40, 0x4 ;  /* 0x000000000004789c */ /* 0x000fe20003f4e870 */
[----:B------:R-:W-:Y:S01]  /*3f50*/  UMOV UR16, UR29 ;  /* 0x0000001d00107c82 */ /* 0x000fe20008000000 */
[----:B------:R-:W-:Y:S01]  /*3f60*/  UMOV UR15, UR28 ;  /* 0x0000001c000f7c82 */ /* 0x000fe20008000000 */
[----:B------:R-:W-:-:S08]  /*3f70*/  UMOV UR6, UR14 ;  /* 0x0000000e00067c82 */ /* 0x000fd00008000000 */
.L_x_79:
[----:B------:R-:W-:Y:S02]  /*3f80*/  UIADD3 UR16, UPT, UPT, UR16, 0x1, URZ ;  /* 0x0000000110107890 */ /* 0x000fe4000fffe0ff */
[----:B--2---:R-:W-:Y:S02]  /*3f90*/  ULEA UR5, UR6, UR17, 0x3 ;  /* 0x0000001106057291 */ /* 0x004fe4000f8e18ff */
[----:B------:R-:W-:Y:S01]  /*3fa0*/  UISETP.NE.AND UP3, UPT, UR16, URZ, UPT ;  /* 0x000000ff1000728c */ /* 0x000fe2000bf65270 */
[----:B---3--:R-:W-:Y:S10]  /*3fb0*/  @P2 BRA `(.L_x_77) ;  /* 0x00000000000c2947 */ /* 0x008ff40003800000 */
[----:B-1----:R-:W-:Y:S04]  /*3fc0*/  SHF.L.U32 R2, R8, 0x1f, RZ ;  /* 0x0000001f08027819 */ /* 0x002fe800000006ff */
[----:B------:R-:W1:Y:S02]  /*3fd0*/  SYNCS.PHASECHK.TRANS64.TRYWAIT P0, [UR5], R2 ;  /* 0x00000002ff0075a7 */ /* 0x000e640008001105 */
[----:B-1----:R-:W-:Y:S05]  /*3fe0*/  @!P0 BRA `(.L_x_78) ;  /* 0x0000005400fc8947 */ /* 0x002fea0003800000 */
.L_x_77:
[----:B------:R-:W-:Y:S01]  /*3ff0*/  UISETP.NE.AND UP0, UPT, UR15, 0x1, UPT ;  /* 0x000000010f00788c */ /* 0x000fe2000bf05270 */
[----:B------:R-:W-:Y:S01]  /*4000*/  PLOP3.LUT P2, PT, PT, PT, PT, 0x80, 0x8 ;  /* 0x000000000008781c */ /* 0x000fe20003f4f070 */
[----:B------:R-:W-:Y:S02]  /*4010*/  UIADD3 UR4, UPT, UPT, UR6, 0x1, URZ ;  /* 0x0000000106047890 */ /* 0x000fe4000fffe0ff */
[----:B------:R-:W-:Y:S02]  /*4020*/  ULEA UR12, UR6, UR21, 0x9 ;  /* 0x00000015060c7291 */ /* 0x000fe4000f8e48ff */
[----:B------:R-:W-:Y:S01]  /*4030*/  UISETP.NE.AND UP1, UPT, UR4, 0x11, UPT ;  /* 0x000000110400788c */ /* 0x000fe2000bf25270 */
[----:B------:R-:W-:Y:S01]  /*4040*/  PLOP3.LUT P0, PT, PT, PT, UP0, 0x80, 0x8 ;  /* 0x000000000008781c */ /* 0x000fe20003f0f008 */
[----:B------:R-:W-:Y:S02]  /*4050*/  UIADD3 UR10, UPT, UPT, UR12, 0x2, URZ ;  /* 0x000000020c0a7890 */ /* 0x000fe4000fffe0ff */
[----:B------:R-:W-:Y:S02]  /*4060*/  USEL UR7, URZ, 0x1, UP1 ;  /* 0x00000001ff077887 */ /* 0x000fe40008800000 */
[----:B------:R-:W-:Y:S02]  /*4070*/  USEL UR14, UR4, URZ, UP1 ;  /* 0x000000ff040e7287 */ /* 0x000fe40008800000 */
[----:B------:R-:W-:Y:S02]  /*4080*/  UIADD3 UR15, UPT, UPT, UR15, -0x1, URZ ;  /* 0xffffffff0f0f7890 */ /* 0x000fe4000fffe0ff */
[----:B------:R-:W-:Y:S01]  /*4090*/  @UP0 ULEA UR4, UR14, UR17, 0x3 ;  /* 0x000000110e040291 */ /* 0x000fe2000f8e18ff */
[----:B------:R-:W-:Y:S01]  /*40a0*/  LOP3.LUT R8, R8, UR7, RZ, 0x3c, !PT ;  /* 0x0000000708087c12 */ /* 0x000fe2000f8e3cff */
[----:B------:R-:W-:Y:S01]  /*40b0*/  UIADD3 UR7, UPT, UPT, UR5, 0x88, URZ ;  /* 0x0000008805077890 */ /* 0x000fe2000fffe0ff */
[----:B------:R-:W-:Y:S02]  /*40c0*/  UMOV UR13, 0x80004020 ;  /* 0x80004020000d7882 */ /* 0x000fe40000000000 */
[----:B-1----:R-:W-:Y:S01]  /*40d0*/  @P0 SHF.L.U32 R0, R8, 0x1f, RZ ;  /* 0x0000001f08000819 */ /* 0x002fe200000006ff */
[----:B------:R-:W-:Y:S01]  /*40e0*/  UMOV UR5, 0x80004020 ;  /* 0x8000402000057882 */ /* 0x000fe20000000000 */
[----:B------:R-:W-:Y:S01]  /*40f0*/  UMOV UR11, 0x80004020 ;  /* 0x80004020000b7882 */ /* 0x000fe20000000000 */
[----:B------:R-:W-:Y:S01]  /*4100*/  UMOV UR9, 0x80004020 ;  /* 0x8000402000097882 */ /* 0x000fe20000000000 */
[----:B------:R2:W3:Y:S01]  /*4110*/  @P0 SYNCS.PHASECHK.TRANS64.TRYWAIT P2, [UR4], R0 ;  /* 0x00000000ff0005a7 */ /* 0x0004e20008041104 */
[----:B------:R-:W-:Y:S03]  /*4120*/  ULEA UR4, UR6, UR20, 0x8 ;  /* 0x0000001406047291 */ /* 0x000fe6000f8e40ff */
[----:B------:R-:W-:Y:S01]  /*4130*/  UMOV UR6, UR14 ;  /* 0x0000000e00067c82 */ /* 0x000fe20008000000 */
[----:B------:R-:W-:Y:S05]  /*4140*/  UIADD3 UR8, UPT, UPT, UR4, 0x2, URZ ;  /* 0x0000000204087890 */ /* 0x000fea000fffe0ff */
[----:B------:R2:W-:Y:S01]  /*4150*/  UTCHMMA gdesc[UR4], gdesc[UR12], tmem[UR18], tmem[UR26], idesc[UR27], UP2 ;  /* 0x00ff1a0c040075ea */ /* 0x0005e20009000012 */
[----:B------:R-:W-:Y:S03]  /*4160*/  UPLOP3.LUT UP2, UPT, UPT, UPT, UPT, 0x80, 0x8 ;  /* 0x000000000008789c */ /* 0x000fe60003f4f070 */
[----:B------:R2:W-:Y:S01]  /*4170*/  UTCHMMA gdesc[UR8], gdesc[UR10], tmem[UR18], tmem[UR24], idesc[UR25], UPT ;  /* 0x00ff180a080075ea */ /* 0x0005e2000b800012 */
[----:B------:R2:W-:Y:S01]  /*4180*/  UTCBAR.MULTICAST [UR7], URZ, UR19 ;  /* 0x000000ff070073e9 */ /* 0x0005e20008000813 */
[----:B------:R-:W-:Y:S06]  /*4190*/  BRA.U UP3, `(.L_x_79) ;  /* 0xfffffffd03787547 */ /* 0x000fec000b83ffff */
.L_x_76:
[----:B--2---:R-:W-:Y:S01]  /*41a0*/  UIADD3 UR4, UPT, UPT, UR22, 0x1, URZ ;  /* 0x0000000116047890 */ /* 0x004fe2000fffe0ff */
[C---:B------:R-:W-:Y:S01]  /*41b0*/  ISETP.NE.AND P0, PT, R10.reuse, 0x2, PT ;  /* 0x000000020a00780c */ /* 0x040fe20003f05270 */
[----:B------:R-:W-:Y:S02]  /*41c0*/  UIADD3 UR5, UPT, UPT, UR23, 0x180, URZ ;  /* 0x0000018017057890 */ /* 0x000fe4000fffe0ff */
[----:B------:R-:W-:Y:S01]  /*41d0*/  UISETP.NE.AND UP0, UPT, UR4, 0x4, UPT ;  /* 0x000000040400788c */ /* 0x000fe2000bf05270 */
[----:B-1----:R-:W-:Y:S02]  /*41e0*/  SEL R0, RZ, 0x1, P0 ;  /* 0x00000001ff007807 */ /* 0x002fe40000000000 */
[----:B------:R-:W-:Y:S01]  /*41f0*/  SEL R10, R10, RZ, P0 ;  /* 0x000000ff0a0a7207 */ /* 0x000fe20000000000 */
[----:B------:R-:W-:Y:S01]  /*4200*/  USEL UR6, URZ, 0x1, UP0 ;  /* 0x00000001ff067887 */ /* 0x000fe20008000000 */
[----:B------:R-:W-:Y:S01]  /*4210*/  LOP3.LUT R9, R9, R0, RZ, 0x3c, !PT ;  /* 0x0000000009097212 */ /* 0x000fe200078e3cff */
[----:B------:R-:W-:Y:S01]  /*4220*/  USEL UR22, UR4, URZ, UP0 ;  /* 0x000000ff04167287 */ /* 0x000fe20008000000 */
[----:B------:R1:W-:Y:S03]  /*4230*/  UTCBAR [UR5], URZ ;  /* 0x000000ff050073e9 */ /* 0x0003e600080000ff */
[----:B------:R-:W-:Y:S01]  /*4240*/  LOP3.LUT R11, R11, UR6, RZ, 0x3c, !PT ;  /* 0x000000060b0b7c12 */ /* 0x000fe2000f8e3cff */
[----:B------:R-:W-:Y:S07]  /*4250*/  @P1 BRA `(.L_x_80) ;  /* 0xfffffff800b01947 */ /* 0x000fee000383ffff */
[----:B------:R-:W2:Y:S01]  /*4260*/  S2UR UR8, SR_CgaCtaId ;  /* 0x00000000000879c3 */ /* 0x000ea20000008800 */
[----:B------:R-:W-:Y:S01]  /*4270*/  ELECT P0, URZ, PT ;  /* 0x0000000000ff782f */ /* 0x000fe20003800000 */
[----:B------:R-:W-:Y:S01]  /*4280*/  IMAD.MOV.U32 R0, RZ, RZ, 0x1 ;  /* 0x00000001ff007424 */ /* 0x000fe200078e00ff */
[----:B------:R-:W-:Y:S01]  /*4290*/  UIADD3 UR17, UPT, UPT, UR17, 0x1a0, URZ ;  /* 0x000001a011117890 */ /* 0x000fe2000fffe0ff */
[----:B------:R-:W-:Y:S01]  /*42a0*/  SHF.L.U32 R2, R11, 0x1f, RZ ;  /* 0x0000001f0b027819 */ /* 0x000fe200000006ff */
[----:B------:R-:W-:-:S03]  /*42b0*/  UMOV UR4, 0x40 ;  /* 0x0000004000047882 */ /* 0x000fc60000000000 */
[----:B------:R-:W-:Y:S01]  /*42c0*/  UVIRTCOUNT.DEALLOC.SMPOOL 0x80 ;  /* 0x000000800000784c */ /* 0x000fe20000000000 */
[----:B--2---:R-:W-:Y:S02]  /*42d0*/  ULEA UR8, UR8, UR4, 0x18 ;  /* 0x0000000408087291 */ /* 0x004fe4000f8ec0ff */
[----:B------:R-:W-:-:S07]  /*42e0*/  ULEA UR4, UR22, UR17, 0x3 ;  /* 0x0000001116047291 */ /* 0x000fce000f8e18ff */
[----:B------:R2:W-:Y:S02]  /*42f0*/  @P0 STS.U8 [UR8+0x1c], R0 ;  /* 0x00001c00ff000988 */ /* 0x0005e40008000008 */
[----:B------:R-:W4:Y:S02]  /*4300*/  SYNCS.PHASECHK.TRANS64.TRYWAIT P0, [UR4], R2 ;  /* 0x00000002ff0075a7 */ /* 0x000f240008001104 */
[----:B--2-4-:R-:W-:Y:S05]  /*4310*/  @!P0 BRA `(.L_x_81) ;  /* 0x0000005400488947 */ /* 0x014fea0003800000 */
.L_x_198:
[----:B------:R-:W-:-:S04]  /*4320*/  UIADD3 UR4, UPT, UPT, UR22, 0x1, URZ ;  /* 0x0000000116047890 */ /* 0x000fc8000fffe0ff */
[----:B------:R-:W-:-:S04]  /*4330*/  UISETP.NE.AND UP0, UPT, UR4, 0x4, UPT ;  /* 0x000000040400788c */ /* 0x000fc8000bf05270 */
[----:B------:R-:W-:Y:S02]  /*4340*/  USEL UR6, URZ, 0x1, UP0 ;  /* 0x00000001ff067887 */ /* 0x000fe40008000000 */
[----:B------:R-:W-:-:S04]  /*4350*/  USEL UR4, UR4, URZ, UP0 ;  /* 0x000000ff04047287 */ /* 0x000fc80008000000 */
[----:B-1----:R-:W-:Y:S01]  /*4360*/  ULEA UR5, UR4, UR17, 0x3 ;  /* 0x0000001104057291 */ /* 0x002fe2000f8e18ff */
[----:B--2---:R-:W-:-:S04]  /*4370*/  LOP3.LUT R2, R11, UR6, RZ, 0x3c, !PT ;  /* 0x000000060b027c12 */ /* 0x004fc8000f8e3cff */
[----:B------:R-:W-:-:S04]  /*4380*/  SHF.L.U32 R3, R2, 0x1f, RZ ;  /* 0x0000001f02037819 */ /* 0x000fc800000006ff */
[----:B------:R-:W1:Y:S02]  /*4390*/  SYNCS.PHASECHK.TRANS64.TRYWAIT P0, [UR5], R3 ;  /* 0x00000003ff0075a7 */ /* 0x000e640008001105 */
[----:B-1----:R-:W-:Y:S05]  /*43a0*/  @!P0 BRA `(.L_x_82) ;  /* 0x00000054003c8947 */ /* 0x002fea0003800000 */
.L_x_200:
        /* <DEDUP_REMOVED lines=9> */
.L_x_202:
[----:B------:R-:W-:-:S04]  /*4440*/  UIADD3 UR4, UPT, UPT, UR4, 0x1, URZ ;  /* 0x0000000104047890 */ /* 0x000fc8000fffe0ff */
[----:B------:R-:W-:-:S04]  /*4450*/  UISETP.NE.AND UP0, UPT, UR4, 0x4, UPT ;  /* 0x000000040400788c */ /* 0x000fc8000bf05270 */
[----:B------:R-:W-:Y:S02]  /*4460*/  USEL UR5, URZ, 0x1, UP0 ;  /* 0x00000001ff057887 */ /* 0x000fe40008000000 */
[----:B------:R-:W-:-:S04]  /*4470*/  USEL UR4, UR4, URZ, UP0 ;  /* 0x000000ff04047287 */ /* 0x000fc80008000000 */
[----:B------:R-:W-:Y:S01]  /*4480*/  ULEA UR4, UR4, UR17, 0x3 ;  /* 0x0000001104047291 */ /* 0x000fe2000f8e18ff */
[----:B------:R-:W-:-:S04]  /*4490*/  LOP3.LUT R2, R2, UR5, RZ, 0x3c, !PT ;  /* 0x0000000502027c12 */ /* 0x000fc8000f8e3cff */
[----:B------:R-:W-:-:S04]  /*44a0*/  SHF.L.U32 R2, R2, 0x1f, RZ ;  /* 0x0000001f02027819 */ /* 0x000fc800000006ff */
[----:B------:R-:W2:Y:S02]  /*44b0*/  SYNCS.PHASECHK.TRANS64.TRYWAIT P0, [UR4], R2 ;  /* 0x00000002ff0075a7 */ /* 0x000ea40008001104 */
[----:B--2---:R-:W-:Y:S05]  /*44c0*/  @!P0 BRA `(.L_x_84) ;  /* 0x0000005400248947 */ /* 0x004fea0003800000 */
.L_x_204:
[----:B------:R-:W-:Y:S01]  /*44d0*/  NOP ;  /* 0x0000000000007918 */ /* 0x000fe20000000000 */
[----:B-1----:R-:W1:Y:S01]  /*44e0*/  LDS R0, [UR8+0x14] ;  /* 0x00001408ff007984 */ /* 0x002e620008000800 */
[----:B------:R-:W-:Y:S01]  /*44f0*/  ULOP3.LUT UR4, UR30, 0xffff, URZ, 0xc0, !UPT ;  /* 0x0000ffff1e047892 */ /* 0x000fe2000f8ec0ff */
[----:B------:R-:W-:Y:S01]  /*4500*/  UMOV UR5, 0xffff ;  /* 0x0000ffff00057882 */ /* 0x000fe20000000000 */
[----:B------:R-:W-:Y:S02]  /*4510*/  UMOV UR6, 0x1 ;  /* 0x0000000100067882 */ /* 0x000fe40000000000 */
[----:B------:R-:W-:-:S04]  /*4520*/  USHF.R.U32.HI UR4, URZ, 0x5, UR4 ;  /* 0x00000005ff047899 */ /* 0x000fc80008011604 */
[----:B------:R-:W-:Y:S02]  /*4530*/  USHF.L.U32 UR5, UR5, UR4, URZ ;  /* 0x0000000405057299 */ /* 0x000fe400080006ff */
[----:B------:R-:W-:-:S04]  /*4540*/  USHF.L.U32 UR4, UR6, UR4, URZ ;  /* 0x0000000406047299 */ /* 0x000fc800080006ff */
[----:B-1----:R-:W-:-:S04]  /*4550*/  LOP3.LUT R0, R0, UR5, RZ, 0xc0, !PT ;  /* 0x0000000500007c12 */ /* 0x002fc8000f8ec0ff */
[----:B------:R-:W-:-:S13]  /*4560*/  ISETP.NE.AND P0, PT, R0, UR5, PT ;  /* 0x0000000500007c0c */ /* 0x000fda000bf05270 */
[----:B------:R-:W-:Y:S05]  /*4570*/  @P0 BRA `(.L_x_85) ;  /* 0x0000000000580947 */ /* 0x000fea0003800000 */
[----:B------:R-:W1:Y:S02]  /*4580*/  LDS R0, [UR8+0x18] ;  /* 0x00001808ff007984 */ /* 0x000e640008000800 */
[----:B-1----:R-:W-:-:S04]  /*4590*/  LOP3.LUT R0, R0, UR4, RZ, 0xc0, !PT ;  /* 0x0000000400007c12 */ /* 0x002fc8000f8ec0ff */
[----:B------:R-:W-:-:S13]  /*45a0*/  ISETP.NE.AND P0, PT, R0, UR4, PT ;  /* 0x0000000400007c0c */ /* 0x000fda000bf05270 */
[----:B------:R-:W-:Y:S05]  /*45b0*/  @P0 BRA `(.L_x_86) ;  /* 0x00000000003c0947 */ /* 0x000fea0003800000 */
[----:B------:R-:W1:Y:S01]  /*45c0*/  S2R R2, SR_LANEID ;  /* 0x0000000000027919 */ /* 0x000e620000000000 */
[----:B------:R-:W-:-:S06]  /*45d0*/  ULOP3.LUT UR5, URZ, UR5, URZ, 0x33, !UPT ;  /* 0x00000005ff057292 */ /* 0x000fcc000f8e33ff */
[----:B------:R-:W-:-:S04]  /*45e0*/  IMAD.U32 R0, RZ, RZ, UR5 ;  /* 0x00000005ff007e24 */ /* 0x000fc8000f8e00ff */
[----:B------:R2:W4:Y:S02]  /*45f0*/  REDUX UR7, R0 ;  /* 0x00000000000773c4 */ /* 0x0005240000000000 */
[----:B------:R1:W-:Y:S01]  /*4600*/  UTCATOMSWS.AND URZ, UR5 ;  /* 0x0000000500ff79e3 */ /* 0x0003e20008000000 */
[----:B--2---:R-:W-:Y:S01]  /*4610*/  LOP3.LUT R0, RZ, UR4, RZ, 0x33, !PT ;  /* 0x00000004ff007c12 */ /* 0x004fe2000f8e33ff */
[----:B------:R-:W-:Y:S02]  /*4620*/  VOTEU.ANY UR4, UPT, PT ;  /* 0x0000000000047886 */ /* 0x000fe400038e0100 */
[----:B------:R-:W-:Y:S02]  /*4630*/  UFLO.U32 UR4, UR4 ;  /* 0x00000004000472bd */ /* 0x000fe400080e0000 */
[----:B------:R-:W2:Y:S04]  /*4640*/  REDUX UR6, R0 ;  /* 0x00000000000673c4 */ /* 0x000ea80000000000 */
[----:B-1----:R-:W-:-:S02]  /*4650*/  ISETP.EQ.U32.AND P0, PT, R2, UR4, PT ;  /* 0x0000000402007c0c */ /* 0x002fc4000bf02070 */
[----:B----4-:R-:W-:-:S11]  /*4660*/  MOV R2, UR7 ;  /* 0x0000000700027c02 */ /* 0x010fd60008000f00 */
[----:B------:R1:W-:Y:S01]  /*4670*/  @P0 ATOMS.AND RZ, [UR8+0x14], R2 ;  /* 0x00001402ffff098c */ /* 0x0003e2000a800008 */
[----:B--2---:R-:W-:-:S05]  /*4680*/  IMAD.U32 R0, RZ, RZ, UR6 ;  /* 0x00000006ff007e24 */ /* 0x004fca000f8e00ff */
[----:B------:R1:W-:Y:S01]  /*4690*/  @P0 ATOMS.AND RZ, [UR8+0x18], R0 ;  /* 0x00001800ffff098c */ /* 0x0003e2000a800008 */
[----:B------:R-:W-:Y:S05]  /*46a0*/  BRA `(.L_x_87) ;  /* 0x0000000000147947 */ /* 0x000fea0003800000 */
.L_x_86:
[----:B------:R-:W-:Y:S02]  /*46b0*/  MOV R2, 0x46d0 ;  /* 0x000046d000027802 */ /* 0x000fe40000000f00 */
[----:B---3-5:R-:W-:Y:S05]  /*46c0*/  CALL.REL.NOINC `($__internal_0_$__cuda_sm10x_tcgen05_guardrail_trap_col_being_dealloced_not_returned_by_alloc) ;  /* 0x00000058000c7944 */ /* 0x028fea0003c00000 */
[----:B------:R-:W-:Y:S05]  /*46d0*/  BRA `(.L_x_87) ;  /* 0x0000000000087947 */ /* 0x000fea0003800000 */
.L_x_85:
[----:B------:R-:W-:Y:S02]  /*46e0*/  MOV R2, 0x4700 ;  /* 0x0000470000027802 */ /* 0x000fe40000000f00 */
[----:B---3-5:R-:W-:Y:S05]  /*46f0*/  CALL.REL.NOINC `($__internal_2_$__cuda_sm10x_tcgen05_guardrail_trap_unallocated_columns_being_dealloced) ;  /* 0x0000005800187944 */ /* 0x028fea0003c00000 */
.L_x_87:
[----:B------:R-:W-:Y:S01]  /*4700*/  NOP ;  /* 0x0000000000007918 */ /* 0x000fe20000000000 */
[----:B------:R-:W-:Y:S05]  /*4710*/  EXIT ;  /* 0x000000000000794d */ /* 0x000fea0003800000 */
.L_x_69:
[----:B------:R-:W-:-:S09]  /*4720*/  UISETP.NE.OR UP0, UPT, UR17, 0x3, !UP3 ;  /* 0x000000031100788c */ /* 0x000fd2000df05670 */
[----:B------:R-:W-:Y:S05]  /*4730*/  BRA.U UP0, `(.L_x_88) ;  /* 0x00000011005c7547 */ /* 0x000fea000b800000 */
[----:B------:R-:W1:Y:S01]  /*4740*/  S2UR UR10, SR_CgaCtaId ;  /* 0x00000000000a79c3 */ /* 0x000e620000008800 */
[----:B------:R-:W2:Y:S01]  /*4750*/  LDCU UR31, c[0x0][0x370] ;  /* 0x00006e00ff1f77ac */ /* 0x000ea20008000800 */
[----:B------:R-:W-:Y:S02]  /*4760*/  HFMA2 R13, -RZ, RZ, 0, 0 ;  /* 0x00000000ff0d7431 */ /* 0x000fe400000001ff */
[----:B------:R-:W-:Y:S01]  /*4770*/  IMAD.MOV.U32 R15, RZ, RZ, 0x1 ;  /* 0x00000001ff0f7424 */ /* 0x000fe200078e00ff */
[----:B------:R-:W-:Y:S01]  /*4780*/  MOV R7, 0x1000 ;  /* 0x0000100000077802 */ /* 0x000fe20000000f00 */
[----:B------:R-:W2:Y:S01]  /*4790*/  LDCU.128 UR44, c[0x0][0xb10] ;  /* 0x00016200ff2c77ac */ /* 0x000ea20008000c00 */
[----:B------:R-:W-:Y:S01]  /*47a0*/  IMAD.MOV.U32 R14, RZ, RZ, RZ ;  /* 0x000000ffff0e7224 */ /* 0x000fe200078e00ff */
[----:B------:R-:W3:Y:S01]  /*47b0*/  LDC.64 R16, c[0x0][0x348] ;  /* 0x0000d200ff107b82 */ /* 0x000ee20000000a00 */
[----:B------:R-:W4:Y:S01]  /*47c0*/  LDCU UR30, c[0x0][0x374] ;  /* 0x00006e80ff1e77ac */ /* 0x000f220008000800 */
[----:B------:R-:W1:Y:S06]  /*47d0*/  LDCU UR15, c[0x0][0xb0c] ;  /* 0x00016180ff0f77ac */ /* 0x000e6c0008000800 */
[----:B------:R-:W3:Y:S01]  /*47e0*/  LDC.64 R2, c[0x0][0x888] ;  /* 0x00022200ff027b82 */ /* 0x000ee20000000a00 */
[----:B------:R-:W3:Y:S01]  /*47f0*/  LDCU UR49, c[0x0][0xb20] ;  /* 0x00016400ff3177ac */ /* 0x000ee20008000800 */
[----:B------:R-:W3:Y:S06]  /*4800*/  LDCU UR4, c[0x0][0xb30] ;  /* 0x00016600ff0477ac */ /* 0x000eec0008000800 */
[----:B------:R-:W3:Y:S01]  /*4810*/  LDC.64 R4, c[0x0][0x890] ;  /* 0x00022400ff047b82 */ /* 0x000ee20000000a00 */
[----:B------:R-:W-:Y:S01]  /*4820*/  UMOV UR21, 0x400 ;  /* 0x0000040000157882 */ /* 0x000fe20000000000 */
[----:B--2---:R-:W-:-:S02]  /*4830*/  UIMAD.WIDE.U32 UR6, UR31, UR44, URZ ;  /* 0x0000002c1f0672a5 */ /* 0x004fc4000f8e00ff */
[----:B----4-:R-:W-:Y:S02]  /*4840*/  UIMAD.WIDE.U32 UR8, UR30, UR47, URZ ;  /* 0x0000002f1e0872a5 */ /* 0x010fe4000f8e00ff */
[----:B-1----:R-:W-:Y:S02]  /*4850*/  ULEA UR21, UR10, UR21, 0x18 ;  /* 0x000000150a157291 */ /* 0x002fe4000f8ec0ff */
[----:B------:R-:W-:Y:S02]  /*4860*/  UPLOP3.LUT UP3, UPT, UPT, UPT, UPT, 0x40, 0x4 ;  /* 0x000000000004789c */ /* 0x000fe40003f6e870 */
[----:B------:R-:W-:Y:S02]  /*4870*/  UIADD3 UR37, UPT, UPT, UR21, 0x128, URZ ;  /* 0x0000012815257890 */ /* 0x000fe4000fffe0ff */
[----:B------:R-:W-:Y:S02]  /*4880*/  UIADD3 UR33, UPT, UPT, UR21, 0x110, URZ ;  /* 0x0000011015217890 */ /* 0x000fe4000fffe0ff */
[----:B------:R-:W-:-:S02]  /*4890*/  UIADD3 UR25, UPT, UPT, UR21, 0x118, URZ ;  /* 0x0000011815197890 */ /* 0x000fc4000fffe0ff */
[----:B------:R-:W-:Y:S01]  /*48a0*/  UIADD3 UR17, UPT, UPT, UR21, 0x120, URZ ;  /* 0x0000012015117890 */ /* 0x000fe2000fffe0ff */
[----:B------:R-:W-:Y:S01]  /*48b0*/  UMOV UR6, UR7 ;  /* 0x0000000700067c82 */ /* 0x000fe20008000000 */
[----:B------:R-:W-:Y:S01]  /*48c0*/  UMOV UR41, UR9 ;  /* 0x0000000900297c82 */ /* 0x000fe20008000000 */
[----:B------:R-:W-:Y:S02]  /*48d0*/  UISETP.GE.AND UP0, UPT, UR42, 0x1, UPT ;  /* 0x000000012a00788c */ /* 0x000fe4000bf06270 */
[----:B------:R-:W-:Y:S01]  /*48e0*/  UISETP.NE.AND UP4, UPT, UR42, 0x1, UPT ;  /* 0x000000012a00788c */ /* 0x000fe2000bf85270 */
[----:B------:R-:W1:Y:S01]  /*48f0*/  LDCU.64 UR22, c[0x0][0xb28] ;  /* 0x00016500ff1677ac */ /* 0x000e620008000a00 */
[----:B------:R-:W-:Y:S02]  /*4900*/  UISETP.NE.AND UP6, UPT, UR15, 0x1, UPT ;  /* 0x000000010f00788c */ /* 0x000fe4000bfc5270 */
[----:B------:R-:W-:Y:S02]  /*4910*/  UISETP.NE.AND UP5, UPT, UR46, 0x1, UPT ;  /* 0x000000012e00788c */ /* 0x000fe4000bfa5270 */
[----:B------:R-:W-:-:S02]  /*4920*/  UPRMT UR37, UR10, 0x654, UR37 ;  /* 0x000006540a257896 */ /* 0x000fc40008000025 */
[----:B------:R-:W-:Y:S02]  /*4930*/  USHF.R.U32.HI UR43, URZ, UR45, UR6 ;  /* 0x0000002dff2b7299 */ /* 0x000fe40008011606 */
[----:B------:R-:W-:Y:S02]  /*4940*/  UPRMT UR40, UR10, 0x654, UR33 ;  /* 0x000006540a287896 */ /* 0x000fe40008000021 */
[----:B------:R-:W-:Y:S02]  /*4950*/  UPRMT UR39, UR10, 0x654, UR25 ;  /* 0x000006540a277896 */ /* 0x000fe40008000019 */
[----:B------:R-:W-:Y:S02]  /*4960*/  UPRMT UR38, UR10, 0x654, UR17 ;  /* 0x000006540a267896 */ /* 0x000fe40008000011 */
[----:B---3--:R-:W-:Y:S02]  /*4970*/  USHF.R.U32.HI UR41, URZ, UR49, UR41 ;  /* 0x00000031ff297299 */ /* 0x008fe40008011629 */
[----:B------:R-:W-:-:S11]  /*4980*/  UISETP.NE.AND UP2, UPT, UR4, 0x1, UPT ;  /* 0x000000010400788c */ /* 0x000fd6000bf45270 */
.L_x_99:
[C---:B------:R-:W-:Y:S02]  /*4990*/  LEA R12, R14.reuse, UR21, 0x3 ;  /* 0x000000150e0c7c11 */ /* 0x040fe4000f8e18ff */
[----:B------:R-:W-:Y:S02]  /*49a0*/  SHF.L.U32 R0, R13, 0x1f, RZ ;  /* 0x0000001f0d007819 */ /* 0x000fe400000006ff */
[----:B------:R-:W-:Y:S02]  /*49b0*/  LEA R8, R14, UR21, 0x4 ;  /* 0x000000150e087c11 */ /* 0x000fe4000f8e20ff */
[----:B--2---:R-:W2:Y:S02]  /*49c0*/  SYNCS.PHASECHK.TRANS64.TRYWAIT P0, [R12+URZ+0x160], R0 ;  /* 0x000160000c0075a7 */ /* 0x004ea400080011ff */
[----:B--2---:R-:W-:Y:S05]  /*49d0*/  @!P0 BRA `(.L_x_89) ;  /* 0x0000004c00f88947 */ /* 0x004fea0003800000 */
.L_x_205:
[----:B------:R-:W3:Y:S01]  /*49e0*/  LDS.128 R8, [R8+0x1f0] ;  /* 0x0001f00008087984 */ /* 0x000ee20000000c00 */
[----:B------:R-:W-:Y:S01]  /*49f0*/  UISETP.GE.AND UP0, UPT, UR42, 0x1, UPT ;  /* 0x000000012a00788c */ /* 0x000fe2000bf06270 */
[----:B------:R-:W-:Y:S01]  /*4a00*/  @!PT LDS RZ, [RZ] ;  /* 0x00000000fffff984 */ /* 0x000fe20000000800 */
[----:B------:R-:W-:Y:S01]  /*4a10*/  @!PT LDS RZ, [RZ] ;  /* 0x00000000fffff984 */ /* 0x000fe20000000800 */
[----:B------:R-:W-:Y:S01]  /*4a20*/  @!PT LDS RZ, [RZ] ;  /* 0x00000000fffff984 */ /* 0x000fe20000000800 */
[----:B------:R-:W-:Y:S01]  /*4a30*/  @!PT LDS RZ, [RZ] ;  /* 0x00000000fffff984 */ /* 0x000fe20000000800 */
[----:B------:R4:W-:Y:S06]  /*4a40*/  MEMBAR.ALL.CTA ;  /* 0x0000000000007992 */ /* 0x0009ec0000008000 */
[----:B----4-:R-:W4:Y:S01]  /*4a50*/  FENCE.VIEW.ASYNC.S ;  /* 0x00000000000073c6 */ /* 0x010f220000000000 */
[----:B---3--:R-:W-:Y:S11]  /*4a60*/  LOP3.LUT P0, RZ, R10, 0x1, RZ, 0xc0, !PT ;  /* 0x000000010aff7812 */ /* 0x008ff6000780c0ff */
[----:B------:R-:W-:Y:S02]  /*4a70*/  @!UPT UIADD3 URZ, UPT, UPT, URZ, URZ, URZ ;  /* 0x000000fffffff290 */ /* 0x000fe4000fffe0ff */
[----:B----4-:R-:W-:Y:S01]  /*4a80*/  VOTEU.ANY UP1, P0 ;  /* 0x0000000000ff7886 */ /* 0x010fe20000020100 */
[----:B------:R-:W-:Y:S11]  /*4a90*/  PLOP3.LUT P0, PT, PT, PT, UP1, 0x80, 0x8 ;  /* 0x000000000008781c */ /* 0x000ff60003f0f018 */
[----:B------:R-:W-:Y:S02]  /*4aa0*/  @!UPT UIADD3 URZ, UPT, UPT, URZ, URZ, URZ ;  /* 0x000000fffffff290 */ /* 0x000fe4000fffe0ff */
[----:B--2---:R-:W-:Y:S02]  /*4ab0*/  @P0 SHF.R.U32.HI R0, RZ, 0x10, R9 ;  /* 0x00000010ff000819 */ /* 0x004fe40000011609 */
[----:B------:R-:W-:Y:S02]  /*4ac0*/  @P0 MOV R6, R8 ;  /* 0x0000000800060202 */ /* 0x000fe40000000f00 */
[----:B------:R-:W-:Y:S01]  /*4ad0*/  @P0 R2UR UR4, R0 ;  /* 0x00000000000402ca */ /* 0x000fe200000e0000 */
[----:B------:R-:W-:Y:S01]  /*4ae0*/  VIADD R0, R12, 0x170 ;  /* 0x000001700c007836 */ /* 0x000fe20000000000 */
[----:B------:R-:W-:Y:S02]  /*4af0*/  @P0 LOP3.LUT R8, R9, 0xffff, RZ, 0xc0, !PT ;  /* 0x0000ffff09080812 */ /* 0x000fe400078ec0ff */
[----:B------:R-:W-:Y:S02]  /*4b00*/  @P0 R2UR UR6, R6 ;  /* 0x00000000060602ca */ /* 0x000fe400000e0000 */
[----:B------:R-:W-:Y:S02]  /*4b10*/  PRMT R0, RZ, 0x654, R0 ;  /* 0x00000654ff007816 */ /* 0x000fe40000000000 */
[----:B------:R-:W-:Y:S02]  /*4b20*/  @P0 R2UR UR5, R8 ;  /* 0x00000000080502ca */ /* 0x000fe400000e0000 */
[----:B------:R2:W-:Y:S03]  /*4b30*/  SYNCS.ARRIVE.TRANS64.RED.A1T0 RZ, [R0+URZ], RZ ;  /* 0x000000ff00ff79a7 */ /* 0x0005e600081004ff */
[----:B------:R-:W-:Y:S04]  /*4b40*/  @UP1 UMOV UR29, UR4 ;  /* 0x00000004001d1c82 */ /* 0x000fe80008000000 */
[----:B------:R-:W-:Y:S04]  /*4b50*/  @UP1 UMOV UR14, UR6 ;  /* 0x00000006000e1c82 */ /* 0x000fe80008000000 */
[----:B------:R-:W-:Y:S01]  /*4b60*/  @UP1 UMOV UR13, UR5 ;  /* 0x00000005000d1c82 */ /* 0x000fe20008000000 */
[----:B------:R-:W-:Y:S05]  /*4b70*/  BRA.U !UP0, `(.L_x_90) ;  /* 0x0000000108a47547 */ /* 0x000fea000b800000 */
[----:B------:R-:W-:Y:S02]  /*4b80*/  UIMAD.WIDE.U32 UR18, UR13, UR47, URZ ;  /* 0x0000002f0d1272a5 */ /* 0x000fe4000f8e00ff */
[----:B------:R-:W-:Y:S02]  /*4b90*/  UIMAD.WIDE.U32 UR26, UR14, UR44, URZ ;  /* 0x0000002c0e1a72a5 */ /* 0x000fe4000f8e00ff */
[----:B------:R-:W-:Y:S02]  /*4ba0*/  USEL UR4, UR30, UR41, !UP5 ;  /* 0x000000291e047287 */ /* 0x000fe4000e800000 */
[----:B------:R-:W-:Y:S02]  /*4bb0*/  USEL UR7, UR31, UR43, !UP6 ;  /* 0x0000002b1f077287 */ /* 0x000fe4000f000000 */
[----:B-1----:R-:W-:Y:S02]  /*4bc0*/  UIMAD.WIDE.U32 UR8, UR4, UR22, URZ ;  /* 0x00000016040872a5 */ /* 0x002fe4000f8e00ff */
[----:B------:R-:W-:Y:S01]  /*4bd0*/  UIMAD.WIDE.U32 UR10, UR7, UR22, URZ ;  /* 0x00000016070a72a5 */ /* 0x000fe2000f8e00ff */
[----:B------:R-:W-:Y:S02]  /*4be0*/  UMOV UR5, UR19 ;  /* 0x0000001300057c82 */ /* 0x000fe40008000000 */
[----:B------:R-:W-:Y:S03]  /*4bf0*/  USHF.R.U32.HI UR6, URZ, UR49, UR5 ;  /* 0x00000031ff067299 */ /* 0x000fe60008011605 */
[----:B------:R-:W-:Y:S01]  /*4c00*/  UMOV UR5, UR27 ;  /* 0x0000001b00057c82 */ /* 0x000fe20008000000 */
[----:B------:R-:W-:Y:S02]  /*4c10*/  USEL UR6, UR13, UR6, !UP5 ;  /* 0x000000060d067287 */ /* 0x000fe4000e800000 */
[----:B------:R-:W-:Y:S03]  /*4c20*/  USHF.R.U32.HI UR12, URZ, UR45, UR5 ;  /* 0x0000002dff0c7299 */ /* 0x000fe60008011605 */
[----:B------:R-:W-:Y:S02]  /*4c30*/  UMOV UR5, UR9 ;  /* 0x0000000900057c82 */ /* 0x000fe40008000000 */
[----:B------:R-:W-:Y:S03]  /*4c40*/  @UP4 USHF.R.U32.HI UR4, URZ, UR23, UR5 ;  /* 0x00000017ff044299 */ /* 0x000fe60008011605 */
[----:B------:R-:W-:Y:S01]  /*4c50*/  UMOV UR5, UR11 ;  /* 0x0000000b00057c82 */ /* 0x000fe20008000000 */
[----:B------:R-:W-:Y:S02]  /*4c60*/  UIMAD UR4, UR42, UR4, URZ ;  /* 0x000000042a0472a4 */ /* 0x000fe4000f8e02ff */
[----:B------:R-:W-:Y:S02]  /*4c70*/  @UP4 USHF.R.U32.HI UR7, URZ, UR23, UR5 ;  /* 0x00000017ff074299 */ /* 0x000fe40008011605 */
[----:B------:R-:W-:Y:S02]  /*4c80*/  UIMAD.WIDE.U32 UR10, UR6, UR22, URZ ;  /* 0x00000016060a72a5 */ /* 0x000fe4000f8e00ff */
[----:B------:R-:W-:Y:S02]  /*4c90*/  USEL UR5, UR14, UR12, !UP6 ;  /* 0x0000000c0e057287 */ /* 0x000fe4000f000000 */
[----:B------:R-:W-:Y:S02]  /*4ca0*/  UIMAD UR8, UR42, UR7, URZ ;  /* 0x000000072a0872a4 */ /* 0x000fe4000f8e02ff */
[----:B------:R-:W-:Y:S03]  /*4cb0*/  UISETP.GE.AND UP0, UPT, UR6, UR4, UPT ;  /* 0x000000040600728c */ /* 0x000fe6000bf06270 */
[----:B------:R-:W-:Y:S01]  /*4cc0*/  UMOV UR4, UR11 ;  /* 0x0000000b00047c82 */ /* 0x000fe20008000000 */
[----:B------:R-:W-:Y:S02]  /*4cd0*/  UISETP.GE.OR UP0, UPT, UR5, UR8, UP0 ;  /* 0x000000080500728c */ /* 0x000fe40008706670 */
[----:B------:R-:W-:Y:S02]  /*4ce0*/  USHF.R.U32.HI UR4, URZ, UR23, UR4 ;  /* 0x00000017ff047299 */ /* 0x000fe40008011604 */
[----:B------:R-:W-:Y:S02]  /*4cf0*/  UIMAD.WIDE.U32 UR8, UR5, UR22, URZ ;  /* 0x00000016050872a5 */ /* 0x000fe4000f8e00ff */
[----:B------:R-:W-:Y:S04]  /*4d00*/  USEL UR10, UR6, UR4, !UP4 ;  /* 0x00000004060a7287 */ /* 0x000fe8000e000000 */
[----:B------:R-:W-:Y:S01]  /*4d10*/  UIADD3 UR11, UPT, UPT, -UR10, URZ, URZ ;  /* 0x000000ff0a0b7290 */ /* 0x000fe2000fffe1ff */
[----:B------:R-:W-:Y:S02]  /*4d20*/  @!UP0 UMOV UR4, UR9 ;  /* 0x0000000900048c82 */ /* 0x000fe40008000000 */
[----:B------:R-:W-:Y:S02]  /*4d30*/  @!UP0 USHF.R.U32.HI UR4, URZ, UR23, UR4 ;  /* 0x00000017ff048299 */ /* 0x000fe40008011604 */
[----:B------:R-:W-:Y:S02]  /*4d40*/  UIMAD UR8, UR42, UR11, UR6 ;  /* 0x0000000b2a0872a4 */ /* 0x000fe4000f8e0206 */
[----:B------:R-:W-:Y:S04]  /*4d50*/  @!UP0 USEL UR4, UR5, UR4, !UP4 ;  /* 0x0000000405048287 */ /* 0x000fe8000e000000 */
[----:B------:R-:W-:Y:S02]  /*4d60*/  @!UP0 UIMAD UR8, UR7, UR8, UR4 ;  /* 0x00000008070882a4 */ /* 0x000fe4000f8e0204 */
[----:B------:R-:W-:Y:S02]  /*4d70*/  @!UP0 UIADD3 UR9, UPT, UPT, UR10, -UR4, URZ ;  /* 0x800000040a098290 */ /* 0x000fe4000fffe0ff */
[----:B------:R-:W-:Y:S02]  /*4d80*/  UIADD3 UR4, UPT, UPT, -UR5, URZ, URZ ;  /* 0x000000ff05047290 */ /* 0x000fe4000fffe1ff */
[----:B------:R-:W-:Y:S02]  /*4d90*/  UIADD3 UR7, UPT, UPT, -UR6, URZ, URZ ;  /* 0x000000ff06077290 */ /* 0x000fe4000fffe1ff */
[----:B------:R-:W-:Y:S02]  /*4da0*/  @!UP0 UIMAD UR6, UR9, UR42, UR5 ;  /* 0x0000002a090682a4 */ /* 0x000fe4000f8e0205 */
[----:B------:R-:W-:Y:S02]  /*4db0*/  UIMAD UR14, UR15, UR4, UR14 ;  /* 0x000000040f0e72a4 */ /* 0x000fe4000f8e020e */
[----:B------:R-:W-:Y:S01]  /*4dc0*/  UIMAD UR13, UR46, UR7, UR13 ;  /* 0x000000072e0d72a4 */ /* 0x000fe2000f8e020d */
[----:B------:R-:W-:Y:S02]  /*4dd0*/  @!UP0 UMOV UR5, UR8 ;  /* 0x0000000800058c82 */ /* 0x000fe40008000000 */
[----:B------:R-:W-:Y:S02]  /*4de0*/  UIMAD UR14, UR5, UR15, UR14 ;  /* 0x0000000f050e72a4 */ /* 0x000fe4000f8e020e */
[----:B------:R-:W-:Y:S11]  /*4df0*/  UIMAD UR13, UR6, UR46, UR13 ;  /* 0x0000002e060d72a4 */ /* 0x000ff6000f8e020d */
[----:B------:R-:W-:Y:S01]  /*4e00*/  @!UPT UIADD3 URZ, UPT, UPT, URZ, URZ, URZ ;  /* 0x000000fffffff290 */ /* 0x000fe2000fffe0ff */
.L_x_90:
[----:B------:R-:W3:Y:S01]  /*4e10*/  @!UP2 LDCU.128 UR8, c[0x0][0xb10] ;  /* 0x00016200ff08a7ac */ /* 0x000ee20008000c00 */
[C---:B------:R-:W-:Y:S02]  /*4e20*/  ISETP.NE.U32.AND P1, PT, R4.reuse, RZ, PT ;  /* 0x000000ff0400720c */ /* 0x040fe40003f25070 */
[----:B------:R-:W-:Y:S02]  /*4e30*/  ISETP.NE.U32.AND P0, PT, R4, RZ, PT ;  /* 0x000000ff0400720c */ /* 0x000fe40003f05070 */
[C---:B------:R-:W-:Y:S02]  /*4e40*/  ISETP.NE.AND.EX P1, PT, R5.reuse, RZ, PT, P1 ;  /* 0x000000ff0500720c */ /* 0x040fe40003f25310 */
[----:B------:R-:W-:Y:S01]  /*4e50*/  ISETP.NE.AND.EX P0, PT, R5, RZ, PT, P0 ;  /* 0x000000ff0500720c */ /* 0x000fe20003f05300 */
[----:B------:R-:W4:Y:S01]  /*4e60*/  @!UP2 LDCU UR5, c[0x0][0xb0c] ;  /* 0x00016180ff05a7ac */ /* 0x000f220008000800 */
[----:B------:R-:W-:Y:S01]  /*4e70*/  SHF.L.U32 R9, R15, 0x1f, RZ ;  /* 0x0000001f0f097819 */ /* 0x000fe200000006ff */
[----:B------:R-:W-:Y:S02]  /*4e80*/  USHF.L.U32 UR35, UR16, 0x6, URZ ;  /* 0x0000000610237899 */ /* 0x000fe400080006ff */
[----:B------:R-:W-:Y:S02]  /*4e90*/  USHF.L.U32 UR34, UR20, 0x7, URZ ;  /* 0x0000000714227899 */ /* 0x000fe400080006ff */
[----:B---3--:R-:W-:Y:S07]  /*4ea0*/  UIMAD.WIDE.U32 UR6, UR14, UR8, URZ ;  /* 0x000000080e0672a5 */ /* 0x008fee000f8e00ff */
[----:B------:R-:W-:Y:S01]  /*4eb0*/  @!UP2 UMOV UR4, UR7 ;  /* 0x000000070004ac82 */ /* 0x000fe20008000000 */
[----:B----4-:R-:W-:Y:S02]  /*4ec0*/  @!UP2 UISETP.NE.AND UP0, UPT, UR5, 0x1, UPT ;  /* 0x000000010500a88c */ /* 0x010fe4000bf05270 */
[----:B------:R-:W-:Y:S02]  /*4ed0*/  @!UP2 USHF.R.U32.HI UR4, URZ, UR9, UR4 ;  /* 0x00000009ff04a299 */ /* 0x000fe40008011604 */
[----:B------:R-:W-:Y:S02]  /*4ee0*/  UIMAD.WIDE.U32 UR6, UR13, UR11, URZ ;  /* 0x0000000b0d0672a5 */ /* 0x000fe4000f8e00ff */
[----:B------:R-:W-:Y:S02]  /*4ef0*/  @!UP2 USEL UR8, UR14, UR4, !UP0 ;  /* 0x000000040e08a287 */ /* 0x000fe4000c000000 */
[----:B------:R-:W-:Y:S03]  /*4f00*/  @!UP2 UISETP.NE.AND UP0, UPT, UR10, 0x1, UPT ;  /* 0x000000010a00a88c */ /* 0x000fe6000bf05270 */
[----:B------:R-:W-:Y:S02]  /*4f10*/  @!UP2 UMOV UR6, UR7 ;  /* 0x000000070006ac82 */ /* 0x000fe40008000000 */
[----:B------:R-:W3:Y:S02]  /*4f20*/  @!UP2 LDCU UR4, c[0x0][0xb20] ;  /* 0x00016400ff04a7ac */ /* 0x000ee40008000800 */
[----:B---3--:R-:W-:Y:S04]  /*4f30*/  @!UP2 USHF.R.U32.HI UR6, URZ, UR4, UR6 ;  /* 0x00000004ff06a299 */ /* 0x008fe80008011606 */
[----:B------:R-:W-:Y:S04]  /*4f40*/  @!UP2 USEL UR6, UR13, UR6, !UP0 ;  /* 0x000000060d06a287 */ /* 0x000fe8000c000000 */
[----:B------:R-:W-:Y:S02]  /*4f50*/  @!UP2 UIADD3 UR4, UPT, UPT, -UR8, UR6, URZ ;  /* 0x000000060804a290 */ /* 0x000fe4000fffe1ff */
[----:B------:R-:W-:Y:S02]  /*4f60*/  @!UP2 UIADD3 UR6, UPT, UPT, UR8, -UR6, URZ ;  /* 0x800000060806a290 */ /* 0x000fe4000fffe0ff */
[----:B------:R-:W-:Y:S02]  /*4f70*/  @!UP2 UIMAD UR14, UR4, UR5, UR14 ;  /* 0x00000005040ea2a4 */ /* 0x000fe4000f8e020e */
[----:B------:R-:W-:Y:S01]  /*4f80*/  @!UP2 UIMAD UR13, UR6, UR10, UR13 ;  /* 0x0000000a060da2a4 */ /* 0x000fe2000f8e020d */
[----:B------:R-:W-:Y:S11]  /*4f90*/  BRA.U UP3, `(.L_x_91) ;  /* 0x0000000103107547 */ /* 0x000ff6000b800000 */
[----:B------:R-:W-:Y:S04]  /*4fa0*/  MOV R6, UR48 ;  /* 0x0000003000067c02 */ /* 0x000fe80008000f00 */
[----:B------:R-:W-:Y:S04]  /*4fb0*/  SHF.L.U32 R6, R6, 0x1f, RZ ;  /* 0x0000001f06067819 */ /* 0x000fe800000006ff */
[----:B------:R-:W3:Y:S02]  /*4fc0*/  SYNCS.PHASECHK.TRANS64.TRYWAIT P2, [UR21+0x158], R6 ;  /* 0x00015806ff0075a7 */ /* 0x000ee40008041115 */
[----:B---3--:R-:W-:Y:S05]  /*4fd0*/  @!P2 BRA `(.L_x_92) ;  /* 0x00000048008ca947 */ /* 0x008fea0003800000 */
.L_x_91:
[----:B------:R-:W-:Y:S05]  /*4fe0*/  @!P1 BRA `(.L_x_93) ;  /* 0x0000000000309947 */ /* 0x000fea0003800000 */
[----:B------:R-:W-:Y:S01]  /*4ff0*/  ISETP.NE.U32.AND P1, PT, R2, RZ, PT ;  /* 0x000000ff0200720c */ /* 0x000fe20003f25070 */
[----:B------:R-:W3:Y:S01]  /*5000*/  LDCU.64 UR4, c[0x0][0x358] ;  /* 0x00006b00ff0477ac */ /* 0x000ee20008000a00 */
[----:B------:R-:W-:Y:S02]  /*5010*/  IMAD.MOV.U32 R45, RZ, RZ, 0x1 ;  /* 0x00000001ff2d7424 */ /* 0x000fe400078e00ff */
[----:B------:R-:W-:Y:S11]  /*5020*/  ISETP.NE.AND.EX P1, PT, R3, RZ, PT, P1 ;  /* 0x000000ff0300720c */ /* 0x000ff60003f25310 */
[----:B------:R-:W-:Y:S02]  /*5030*/  @!UPT UIADD3 URZ, UPT, UPT, URZ, URZ, URZ ;  /* 0x000000fffffff290 */ /* 0x000fe4000fffe0ff */
[----:B------:R-:W4:Y:S01]  /*5040*/  @P1 LDC.64 R10, c[0x0][0x888] ;  /* 0x00022200ff0a1b82 */ /* 0x000f220000000a00 */
[----:B--2---:R-:W-:Y:S04]  /*5050*/  @P1 IMAD R0, R4, UR36, RZ ;  /* 0x0000002404001c24 */ /* 0x004fe8000f8e02ff */
[----:B----4-:R-:W-:Y:S04]  /*5060*/  @P1 IMAD.WIDE R10, R0, 0x4, R10 ;  /* 0x00000004000a1825 */ /* 0x010fe800078e020a */
[----:B------:R-:W-:Y:S01]  /*5070*/  HFMA2 R0, -RZ, RZ, 0, 5.9604644775390625e-08 ;  /* 0x00000001ff007431 */ /* 0x000fe200000001ff */
[----:B---3-5:R3:W5:Y:S04]  /*5080*/  @P1 LDG.E R27, desc[UR4][R10.64] ;  /* 0x000000040a1b1981 */ /* 0x028768000c1e1900 */
[----:B------:R-:W-:Y:S01]  /*5090*/  @!P1 PRMT R45, R0, 0x7610, R45 ;  /* 0x00007610002d9816 */ /* 0x000fe2000000002d */
[----:B---3--:R-:W4:Y:S06]  /*50a0*/  @!P1 LDC R27, c[0x0][0x880] ;  /* 0x00022000ff1b9b82 */ /* 0x008f2c0000000800 */
.L_x_93:
[----:B----45:R-:W-:Y:S01]  /*50b0*/  @!P0 FSETP.EQ.AND P1, PT, R27, RZ, PT ;  /* 0x000000ff1b00820b */ /* 0x030fe20003f22000 */
[----:B------:R-:W-:Y:S01]  /*50c0*/  @!UPT UIADD3 URZ, UPT, UPT, URZ, URZ, URZ ;  /* 0x000000fffffff290 */ /* 0x000fe2000fffe0ff */
[----:B------:R-:W-:Y:S11]  /*50d0*/  @!P0 BRA `(.L_x_94) ;  /* 0x0000000000188947 */ /* 0x000ff60003800000 */
[----:B------:R-:W-:Y:S02]  /*50e0*/  LOP3.LUT P0, RZ, R45, 0xff, RZ, 0xc0, !PT ;  /* 0x000000ff2dff7812 */ /* 0x000fe4000780c0ff */
[----:B------:R-:W-:Y:S04]  /*50f0*/  ISETP.NE.U32.AND P1, PT, R2, RZ, PT ;  /* 0x000000ff0200720c */ /* 0x000fe80003f25070 */
[----:B------:R-:W-:Y:S04]  /*5100*/  ISETP.NE.AND.EX P1, PT, R3, RZ, PT, P1 ;  /* 0x000000ff0300720c */ /* 0x000fe80003f25310 */
[----:B------:R-:W-:Y:S03]  /*5110*/  PLOP3.LUT P1, PT, P1, PT, PT, 0x8, 0x80 ;  /* 0x000000000080781c */ /* 0x000fe60000f2e170 */
[----:B------:R-:W-:Y:S11]  /*5120*/  @P0 FSETP.EQ.AND P1, PT, R27, RZ, PT ;  /* 0x000000ff1b00020b */ /* 0x000ff60003f22000 */
[----:B------:R-:W-:Y:S02]  /*5130*/  @!UPT UIADD3 URZ, UPT, UPT, URZ, URZ, URZ ;  /* 0x000000fffffff290 */ /* 0x000fe4000fffe0ff */
.L_x_94:
[----:B------:R-:W3:Y:S01]  /*5140*/  SYNCS.PHASECHK.TRANS64.TRYWAIT P2, [UR21+0x130], R9 ;  /* 0x00013009ff0075a7 */ /* 0x000ee20008041115 */
[----:B------:R-:W-:Y:S04]  /*5150*/  ELECT P0, URZ, PT ;  /* 0x0000000000ff782f */ /* 0x000fe80003800000 */
[----:B------:R-:W-:Y:S11]  /*5160*/  PLOP3.LUT P1, PT, P1, P0, PT, 0xf2, 0x2f ;  /* 0x00000000002f781c */ /* 0x000ff60000f21e72 */
[----:B------:R-:W-:Y:S02]  /*5170*/  @!UPT UIADD3 URZ, UPT, UPT, URZ, URZ, URZ ;  /* 0x000000fffffff290 */ /* 0x000fe4000fffe0ff */
[----:B------:R-:W-:Y:S05]  /*5180*/  @!P1 IADD3 R8, P0, PT, R16, 0x580, RZ ;  /* 0x0000058010089810 */ /* 0x000fea0007f1e0ff */
[----:B--2---:R-:W-:Y:S01]  /*5190*/  @!P1 IMAD.X R6, RZ, RZ, R17, P0 ;  /* 0x000000ffff069224 */ /* 0x004fe200000e0611 */
[----:B---3--:R-:W-:Y:S07]  /*51a0*/  @!P2 BRA `(.L_x_95) ;  /* 0x000000480030a947 */ /* 0x008fee0003800000 */
.L_x_208:
[----:B------:R-:W-:Y:S01]  /*51b0*/  @!P1 R2UR UR5, R8 ;  /* 0x00000000080592ca */ /* 0x000fe200000e0000 */
[----:B------:R-:W-:Y:S01]  /*51c0*/  VOTEU.ALL UP0, P1 ;  /* 0x0000000000ff7886 */ /* 0x000fe20000800000 */
[----:B------:R-:W-:Y:S01]  /*51d0*/  @!P1 R2UR UR4, R6 ;  /* 0x00000000060492ca */ /* 0x000fe200000e0000 */
[----:B--2---:R-:W-:Y:S01]  /*51e0*/  @!P1 IMAD.MOV.U32 R0, RZ, RZ, 0x1000 ;  /* 0x00001000ff009424 */ /* 0x004fe200078e00ff */
[----:B------:R-:W-:Y:S01]  /*51f0*/  UMOV UR6, 0x0 ;  /* 0x0000000000067882 */ /* 0x000fe20000000000 */
[----:B------:R-:W-:Y:S01]  /*5200*/  UMOV UR7, 0x10000000 ;  /* 0x1000000000077882 */ /* 0x000fe20000000000 */
[----:B------:R-:W-:Y:S01]  /*5210*/  @!UP0 UIADD3 UR32, UPT, UPT, UR21, 0x400, URZ ;  /* 0x0000040015208890 */ /* 0x000fe2000fffe0ff */
[----:B------:R-:W-:Y:S01]  /*5220*/  @!P1 IADD3 R8, P0, PT, R16, 0x580, RZ ;  /* 0x0000058010089810 */ /* 0x000fe20007f1e0ff */
[----:B------:R-:W-:Y:S04]  /*5230*/  VOTEU.ALL UP0, P1 ;  /* 0x0000000000ff7886 */ /* 0x000fe80000800000 */
[----:B------:R-:W-:Y:S02]  /*5240*/  @!P1 IMAD.X R6, RZ, RZ, R17, P0 ;  /* 0x000000ffff069224 */ /* 0x000fe400000e0611 */
[----:B------:R-:W-:Y:S02]  /*5250*/  IMAD.U32 R10, RZ, RZ, UR5 ;  /* 0x00000005ff0a7e24 */ /* 0x000fe4000f8e00ff */
[----:B------:R-:W-:Y:S03]  /*5260*/  IMAD.U32 R11, RZ, RZ, UR4 ;  /* 0x00000004ff0b7e24 */ /* 0x000fe6000f8e00ff */
[----:B------:R-:W-:Y:S02]  /*5270*/  @!P1 R2UR UR4, R10 ;  /* 0x000000000a0492ca */ /* 0x000fe400000e0000 */
[----:B------:R-:W-:Y:S11]  /*5280*/  @!P1 R2UR UR5, R11 ;  /* 0x000000000b0592ca */ /* 0x000ff600000e0000 */
[----:B------:R-:W-:Y:S02]  /*5290*/  @!UPT UIADD3 URZ, UPT, UPT, URZ, URZ, URZ ;  /* 0x000000fffffff290 */ /* 0x000fe4000fffe0ff */
[----:B------:R2:W-:Y:S01]  /*52a0*/  @!UP0 UTMALDG.3D [UR32], [UR4], desc[UR6] ;  /* 0x00000620040085b4 */ /* 0x0005e20008011000 */
[----:B------:R2:W-:Y:S01]  /*52b0*/  @!P1 SYNCS.ARRIVE.TRANS64.RED.A0TR RZ, [UR21+0x110], R0 ;  /* 0x00011000ffff99a7 */ /* 0x0005e20008300415 */
[----:B------:R-:W-:Y:S01]  /*52c0*/  SYNCS.ARRIVE.TRANS64.RED.A1T0 RZ, [UR40], RZ ;  /* 0x000000ffffff79a7 */ /* 0x000fe20008100428 */
[----:B------:R-:W3:Y:S02]  /*52d0*/  SYNCS.PHASECHK.TRANS64.TRYWAIT P2, [UR21+0x138], R9 ;  /* 0x00013809ff0075a7 */ /* 0x000ee40008041115 */
[----:B--23--:R-:W-:Y:S05]  /*52e0*/  @!P2 BRA `(.L_x_96) ;  /* 0x0000004400f8a947 */ /* 0x00cfea0003800000 */
.L_x_210:
        /* <DEDUP_REMOVED lines=8> */
[----:B------:R-:W-:Y:S01]  /*5370*/  @!UP0 UIADD3 UR24, UPT, UPT, UR21, 0x1400, URZ ;  /* 0x0000140015188890 */ /* 0x000fe2000fffe0ff */
[----:B------:R-:W-:Y:S01]  /*5380*/  VOTEU.ALL UP0, P1 ;  /* 0x0000000000ff7886 */ /* 0x000fe20000800000 */
[----:B------:R-:W-:Y:S01]  /*5390*/  UMOV UR27, UR35 ;  /* 0x00000023001b7c82 */ /* 0x000fe20008000000 */
[----:B------:R-:W-:Y:S02]  /*53a0*/  UMOV UR28, UR36 ;  /* 0x00000024001c7c82 */ /* 0x000fe40008000000 */
[----:B------:R-:W-:Y:S02]  /*53b0*/  IMAD.U32 R10, RZ, RZ, UR5 ;  /* 0x00000005ff0a7e24 */ /* 0x000fe4000f8e00ff */
[----:B------:R-:W-:Y:S02]  /*53c0*/  IMAD.U32 R11, RZ, RZ, UR4 ;  /* 0x00000004ff0b7e24 */ /* 0x000fe4000f8e00ff */
[----:B------:R-:W-:Y:S01]  /*53d0*/  @!P1 IMAD.X R6, RZ, RZ, R17, P0 ;  /* 0x000000ffff069224 */ /* 0x000fe200000e0611 */
        /* <DEDUP_REMOVED lines=8> */
.L_x_212:
[----:B------:R-:W-:Y:S01]  /*5460*/  @!P1 R2UR UR5, R8 ;  /* 0x00000000080592ca */ /* 0x000fe200000e0000 */
[----:B------:R-:W-:Y:S01]  /*5470*/  VOTEU.ALL UP0, P1 ;  /* 0x0000000000ff7886 */ /* 0x000fe20000800000 */
[----:B------:R-:W-:Y:S01]  /*5480*/  @!P1 R2UR UR4, R6 ;  /* 0x00000000060492ca */ /* 0x000fe200000e0000 */
[----:B--2---:R-:W-:Y:S01]  /*5490*/  @!P1 IMAD.MOV.U32 R0, RZ, RZ, 0x1000 ;  /* 0x00001000ff009424 */ /* 0x004fe200078e00ff */
[----:B------:R-:W-:Y:S01]  /*54a0*/  UMOV UR6, 0x0 ;  /* 0x0000000000067882 */ /* 0x000fe20000000000 */
[----:B------:R-:W-:Y:S01]  /*54b0*/  UMOV UR7, 0x10000000 ;  /* 0x1000000000077882 */ /* 0x000fe20000000000 */
[----:B------:R-:W-:Y:S01]  /*54c0*/  @!UP0 UIADD3 UR18, UPT, UPT, UR34, 0x40, URZ ;  /* 0x0000004022128890 */ /* 0x000fe2000fffe0ff */
[----:B------:R-:W-:Y:S01]  /*54d0*/  VIADD R14, R14, 0x1 ;  /* 0x000000010e0e7836 */ /* 0x000fe20000000000 */
[----:B------:R-:W-:Y:S01]  /*54e0*/  @!UP0 UIADD3 UR16, UPT, UPT, UR21, 0x2400, URZ ;  /* 0x0000240015108890 */ /* 0x000fe2000fffe0ff */
[----:B------:R-:W-:Y:S01]  /*54f0*/  VOTEU.ALL UP0, P1 ;  /* 0x0000000000ff7886 */ /* 0x000fe20000800000 */
[----:B------:R-:W-:Y:S01]  /*5500*/  UMOV UR19, UR35 ;  /* 0x0000002300137c82 */ /* 0x000fe20008000000 */
[----:B------:R-:W-:Y:S02]  /*5510*/  UMOV UR20, UR36 ;  /* 0x0000002400147c82 */ /* 0x000fe40008000000 */
        /* <DEDUP_REMOVED lines=10> */
.L_x_214:
[----:B------:R-:W-:Y:S01]  /*55c0*/  @!P1 IADD3 R6, P0, PT, R16, 0x580, RZ ;  /* 0x0000058010069810 */ /* 0x000fe20007f1e0ff */
[----:B------:R-:W-:Y:S01]  /*55d0*/  VOTEU.ALL UP0, P1 ;  /* 0x0000000000ff7886 */ /* 0x000fe20000800000 */
[----:B------:R-:W-:Y:S01]  /*55e0*/  UMOV UR6, 0x0 ;  /* 0x0000000000067882 */ /* 0x000fe20000000000 */
[----:B------:R-:W-:Y:S01]  /*55f0*/  UMOV UR7, 0x10000000 ;  /* 0x1000000000077882 */ /* 0x000fe20000000000 */
[----:B------:R-:W-:Y:S01]  /*5600*/  @!P1 R2UR UR5, R6 ;  /* 0x00000000060592ca */ /* 0x000fe200000e0000 */
[----:B--2---:R-:W-:Y:S01]  /*5610*/  @!P1 IMAD.X R0, RZ, RZ, R17, P0 ;  /* 0x000000ffff009224 */ /* 0x004fe200000e0611 */
[----:B------:R-:W-:Y:S01]  /*5620*/  @!UP0 UIADD3 UR10, UPT, UPT, UR34, 0x60, URZ ;  /* 0x00000060220a8890 */ /* 0x000fe2000fffe0ff */
[----:B------:R-:W-:Y:S01]  /*5630*/  R2UR UR18, R47 ;  /* 0x000000002f1272ca */ /* 0x000fe200000e0000 */
[----:B------:R-:W-:Y:S01]  /*5640*/  @!UP0 UIADD3 UR8, UPT, UPT, UR21, 0x3400, URZ ;  /* 0x0000340015088890 */ /* 0x000fe2000fffe0ff */
[----:B------:R-:W-:Y:S01]  /*5650*/  R2UR UR16, R48 ;  /* 0x00000000301072ca */ /* 0x000fe200000e0000 */
[----:B------:R-:W-:Y:S01]  /*5660*/  @!UP0 UIADD3 UR9, UPT, UPT, UR21, 0x128, URZ ;  /* 0x0000012815098890 */ /* 0x000fe2000fffe0ff */
[----:B------:R-:W-:Y:S01]  /*5670*/  @!P1 R2UR UR4, R0 ;  /* 0x00000000000492ca */ /* 0x000fe200000e0000 */
[----:B------:R-:W-:Y:S01]  /*5680*/  VOTEU.ALL UP0, P1 ;  /* 0x0000000000ff7886 */ /* 0x000fe20000800000 */
[----:B------:R-:W-:Y:S01]  /*5690*/  UMOV UR11, UR35 ;  /* 0x00000023000b7c82 */ /* 0x000fe20008000000 */
[----:B------:R-:W-:Y:S01]  /*56a0*/  UMOV UR12, UR36 ;  /* 0x00000024000c7c82 */ /* 0x000fe20008000000 */
[C---:B------:R-:W-:Y:S01]  /*56b0*/  ISETP.NE.AND P0, PT, R14.reuse, 0x2, PT ;  /* 0x000000020e00780c */ /* 0x040fe20003f05270 */
[----:B------:R-:W-:Y:S01]  /*56c0*/  UPLOP3.LUT UP3, UPT, UPT, UPT, UPT, 0x80, 0x8 ;  /* 0x000000000008789c */ /* 0x000fe20003f6f070 */
[----:B------:R-:W-:Y:S01]  /*56d0*/  IMAD.U32 R8, RZ, RZ, UR5 ;  /* 0x00000005ff087e24 */ /* 0x000fe2000f8e00ff */
[----:B------:R-:W-:Y:S01]  /*56e0*/  LOP3.LUT R15, R15, 0x1, RZ, 0x3c, !PT ;  /* 0x000000010f0f7812 */ /* 0x000fe200078e3cff */
[----:B------:R-:W-:Y:S01]  /*56f0*/  UMOV UR36, UR29 ;  /* 0x0000001d00247c82 */ /* 0x000fe20008000000 */
[----:B------:R-:W-:Y:S01]  /*5700*/  SEL R0, RZ, 0x1, P0 ;  /* 0x00000001ff007807 */ /* 0x000fe20000000000 */
[----:B------:R-:W-:Y:S01]  /*5710*/  UIADD3 UR20, UPT, UPT, UR13, UR18, URZ ;  /* 0x000000120d147290 */ /* 0x000fe2000fffe0ff */
[----:B------:R-:W-:Y:S01]  /*5720*/  SEL R14, R14, RZ, P0 ;  /* 0x000000ff0e0e7207 */ /* 0x000fe20000000000 */
[----:B------:R-:W-:Y:S01]  /*5730*/  UIADD3 UR16, UPT, UPT, UR14, UR16, URZ ;  /* 0x000000100e107290 */ /* 0x000fe2000fffe0ff */
[----:B------:R-:W-:Y:S01]  /*5740*/  IMAD.U32 R9, RZ, RZ, UR4 ;  /* 0x00000004ff097e24 */ /* 0x000fe2000f8e00ff */
[----:B------:R-:W-:Y:S02]  /*5750*/  @!P1 R2UR UR4, R8 ;  /* 0x00000000080492ca */ /* 0x000fe400000e0000 */
[----:B------:R-:W-:Y:S02]  /*5760*/  LOP3.LUT R13, R13, R0, RZ, 0x3c, !PT ;  /* 0x000000000d0d7212 */ /* 0x000fe400078e3cff */
[----:B------:R-:W-:Y:S11]  /*5770*/  @!P1 R2UR UR5, R9 ;  /* 0x00000000090592ca */ /* 0x000ff600000e0000 */
[----:B------:R-:W-:Y:S02]  /*5780*/  @!UPT UIADD3 URZ, UPT, UPT, URZ, URZ, URZ ;  /* 0x000000fffffff290 */ /* 0x000fe4000fffe0ff */
[----:B------:R2:W-:Y:S01]  /*5790*/  @!UP0 UTMALDG.3D [UR8], [UR4], desc[UR6] ;  /* 0x00000608040085b4 */ /* 0x0005e20008011000 */
[----:B------:R2:W-:Y:S01]  /*57a0*/  @!P1 SYNCS.ARRIVE.TRANS64.RED.A0TR RZ, [UR21+0x128], R7 ;  /* 0x00012807ffff99a7 */ /* 0x0005e20008300415 */
[----:B------:R-:W-:Y:S01]  /*57b0*/  SYNCS.ARRIVE.TRANS64.RED.A1T0 RZ, [UR37], RZ ;  /* 0x000000ffffff79a7 */ /* 0x000fe20008100425 */
[----:B------:R-:W-:Y:S05]  /*57c0*/  BRA.U UP1, `(.L_x_99) ;  /* 0xfffffff101707547 */ /* 0x000fea000b83ffff */
[----:B------:R-:W-:-:S04]  /*57d0*/  SHF.L.U32 R2, R15, 0x1f, RZ ;  /* 0x0000001f0f027819 */ /* 0x000fc800000006ff */
[----:B------:R-:W3:Y:S02]  /*57e0*/  SYNCS.PHASECHK.TRANS64.TRYWAIT P0, [UR21+0x130], R2 ;  /* 0x00013002ff0075a7 */ /* 0x000ee40008001115 */
[----:B---3--:R-:W-:Y:S05]  /*57f0*/  @!P0 BRA `(.L_x_100) ;  /* 0x0000004000fc8947 */ /* 0x008fea0003800000 */
.L_x_216:
[----:B------:R-:W4:Y:S02]  /*5800*/  SYNCS.PHASECHK.TRANS64.TRYWAIT P0, [UR21+0x138], R2 ;  /* 0x00013802ff0075a7 */ /* 0x000f240008001115 */
[----:B----4-:R-:W-:Y:S05]  /*5810*/  @!P0 BRA `(.L_x_101) ;  /* 0x00000044000c8947 */ /* 0x010fea0003800000 */
.L_x_218:
[----:B------:R-:W4:Y:S02]  /*5820*/  SYNCS.PHASECHK.TRANS64.TRYWAIT P0, [UR21+0x140], R2 ;  /* 0x00014002ff0075a7 */ /* 0x000f240008001115 */
[----:B----4-:R-:W-:Y:S05]  /*5830*/  @!P0 BRA `(.L_x_102) ;  /* 0x00000044001c8947 */ /* 0x010fea0003800000 */
.L_x_220:
[----:B---3--:R-:W-:-:S07]  /*5840*/  MOV R0, UR21 ;  /* 0x0000001500007c02 */ /* 0x008fce0008000f00 */
.L_x_103:
[----:B---3--:R-:W-:-:S04]  /*5850*/  SHF.L.U32 R2, R15, 0x1f, RZ ;  /* 0x0000001f0f027819 */ /* 0x008fc800000006ff */
[----:B------:R3:W4:Y:S03]  /*5860*/  SYNCS.PHASECHK.TRANS64.TRYWAIT P0, [R0+URZ+0x148], R2 ;  /* 0x00014802000075a7 */ /* 0x00072600080011ff */
[----:B----4-:R-:W-:Y:S05]  /*5870*/  @!P0 NANOSLEEP.SYNCS 0x989680 ;  /* 0x009896800000895d */ /* 0x010fea0003900000 */
[----:B------:R-:W4:Y:S02]  /*5880*/  @!P0 SYNCS.PHASECHK.TRANS64 P0, [R0+URZ+0x148], R2 ;  /* 0x00014802000085a7 */ /* 0x000f2400080010ff */
[----:B-12-4-:R-:W-:Y:S05]  /*5890*/  @P0 EXIT ;  /* 0x000000000000094d */ /* 0x016fea0003800000 */
[----:B------:R-:W-:Y:S05]  /*58a0*/  BRA `(.L_x_103) ;  /* 0xfffffffc00e87947 */ /* 0x000fea000383ffff */
.L_x_88:
[----:B------:R-:W-:-:S06]  /*58b0*/  UISETP.GE.AND UP0, UPT, UR17, 0x4, UPT ;  /* 0x000000041100788c */ /* 0x000fcc000bf06270 */
[----:B------:R-:W-:-:S13]  /*58c0*/  PLOP3.LUT P0, PT, PT, PT, UP0, 0x80, 0x8 ;  /* 0x000000000008781c */ /* 0x000fda0003f0f008 */
[----:B------:R-:W-:Y:S05]  /*58d0*/  @!P0 EXIT ;  /* 0x000000000000894d */ /* 0x000fea0003800000 */
[----:B------:R-:W1:Y:S08]  /*58e0*/  S2UR UR4, SR_CgaCtaId ;  /* 0x00000000000479c3 */ /* 0x000e700000008800 */
[----:B------:R-:W-:Y:S01]  /*58f0*/  BAR.SYNC.DEFER_BLOCKING 0x6, 0xa0 ;  /* 0x0182800000007b1d */ /* 0x000fe20000010000 */
[C---:B------:R-:W-:Y:S01]  /*5900*/  IMAD.SHL.U32 R3, R57.reuse, 0x20, RZ ;  /* 0x0000002039037824 */ /* 0x040fe200078e00ff */
[----:B------:R-:W-:Y:S01]  /*5910*/  SHF.R.U32.HI R4, RZ, 0x1, R57 ;  /* 0x00000001ff047819 */ /* 0x000fe20000011639 */
[C---:B------:R-:W-:Y:S01]  /*5920*/  IMAD.SHL.U32 R2, R57.reuse, 0x10, RZ ;  /* 0x0000001039027824 */ /* 0x040fe200078e00ff */
[C---:B------:R-:W-:Y:S01]  /*5930*/  LOP3.LUT P0, RZ, R57.reuse, 0x4, RZ, 0xc0, !PT ;  /* 0x0000000439ff7812 */ /* 0x040fe2000780c0ff */
[----:B------:R-:W-:Y:S01]  /*5940*/  IMAD.U32 R23, R57, 0x10000, RZ ;  /* 0x0001000039177824 */ /* 0x000fe200078e00ff */
[----:B------:R-:W-:-:S02]  /*5950*/  UMOV UR44, 0x400 ;  /* 0x00000400002c7882 */ /* 0x000fc40000000000 */
[----:B------:R-:W2:Y:S01]  /*5960*/  LDC.64 R42, c[0x0][0x8b0] ;  /* 0x00022c00ff2a7b82 */ /* 0x000ea20000000a00 */
[----:B------:R-:W-:Y:S01]  /*5970*/  LOP3.LUT R5, R3, 0xc0, RZ, 0xc0, !PT ;  /* 0x000000c003057812 */ /* 0x000fe200078ec0ff */
[----:B------:R-:W-:Y:S01]  /*5980*/  IMAD.SHL.U32 R44, R57, 0x4, RZ ;  /* 0x00000004392c7824 */ /* 0x000fe200078e00ff */
[----:B------:R-:W-:Y:S01]  /*5990*/  LOP3.LUT R2, R2, 0x600, RZ, 0xc0, !PT ;  /* 0x0000060002027812 */ /* 0x000fe200078ec0ff */
[----:B------:R-:W-:Y:S01]  /*59a0*/  IMAD.MOV.U32 R56, RZ, RZ, 0x20 ;  /* 0x00000020ff387424 */ /* 0x000fe200078e00ff */
[----:B------:R-:W-:Y:S01]  /*59b0*/  LOP3.LUT R4, R5, 0x8, R4, 0xf8, !PT ;  /* 0x0000000805047812 */ /* 0x000fe200078ef804 */
[----:B------:R-:W-:Y:S01]  /*59c0*/  IMAD.MOV.U32 R55, RZ, RZ, 0x1 ;  /* 0x00000001ff377424 */ /* 0x000fe200078e00ff */
[--C-:B------:R-:W-:Y:S01]  /*59d0*/  LOP3.LUT R2, R2, 0x20, R3.reuse, 0xf8, !PT ;  /* 0x0000002002027812 */ /* 0x100fe200078ef803 */
[----:B------:R-:W3:Y:S01]  /*59e0*/  LDC.64 R40, c[0x0][0x8a8] ;  /* 0x00022a00ff287b82 */ /* 0x000ee20000000a00 */
[----:B------:R-:W-:Y:S01]  /*59f0*/  LOP3.LUT R23, R23, 0x600000, RZ, 0xc0, !PT ;  /* 0x0060000017177812 */ /* 0x000fe200078ec0ff */
[----:B------:R-:W-:Y:S01]  /*5a00*/  IMAD.MOV.U32 R22, RZ, RZ, RZ ;  /* 0x000000ffff167224 */ /* 0x000fe200078e00ff */
[----:B------:R-:W-:Y:S01]  /*5a10*/  LOP3.LUT R44, R4, 0x18, R44, 0x78, !PT ;  /* 0x00000018042c7812 */ /* 0x000fe200078e782c */
[----:B------:R-:W-:Y:S01]  /*5a20*/  IMAD.MOV.U32 R54, RZ, RZ, RZ ;  /* 0x000000ffff367224 */ /* 0x000fe200078e00ff */
[----:B------:R-:W-:-:S02]  /*5a30*/  LOP3.LUT R2, R2, 0x100, R3, 0xf8, !PT ;  /* 0x0000010002027812 */ /* 0x000fc400078ef803 */
[----:B------:R-:W-:Y:S02]  /*5a40*/  CS2R R52, SRZ ;  /* 0x0000000000347805 */ /* 0x000fe4000001ff00 */
[----:B------:R-:W-:Y:S01]  /*5a50*/  LOP3.LUT R57, R57, 0x60, RZ, 0xc0, !PT ;  /* 0x0000006039397812 */ /* 0x000fe200078ec0ff */
[----:B-1----:R-:W-:Y:S01]  /*5a60*/  ULEA UR44, UR4, UR44, 0x18 ;  /* 0x0000002c042c7291 */ /* 0x002fe2000f8ec0ff */
[----:B------:R-:W-:Y:S01]  /*5a70*/  LOP3.LUT R44, R2, R44, RZ, 0xfc, !PT ;  /* 0x0000002c022c7212 */ /* 0x000fe200078efcff */
[----:B------:R-:W1:Y:S01]  /*5a80*/  LDCU UR59, c[0x0][0x370] ;  /* 0x00006e00ff3b77ac */ /* 0x000e620008000800 */
[----:B------:R-:W-:Y:S01]  /*5a90*/  SEL R56, R56, 0xffffffe0, !P0 ;  /* 0xffffffe038387807 */ /* 0x000fe20004000000 */
[----:B------:R-:W-:Y:S01]  /*5aa0*/  UIADD3 UR4, UPT, UPT, UR44, 0x400, URZ ;  /* 0x000004002c047890 */ /* 0x000fe2000fffe0ff */
[----:B------:R-:W4:Y:S04]  /*5ab0*/  LDCU UR43, c[0x0][0xb0c] ;  /* 0x00016180ff2b77ac */ /* 0x000f280008000800 */
[----:B------:R-:W1:Y:S01]  /*5ac0*/  LDS R0, [UR44+0x210] ;  /* 0x0002102cff007984 */ /* 0x000e620008000800 */
[----:B------:R-:W-:Y:S01]  /*5ad0*/  IMAD.U32 R50, RZ, RZ, UR4 ;  /* 0x00000004ff327e24 */ /* 0x000fe2000f8e00ff */
[----:B------:R-:W1:Y:S01]  /*5ae0*/  LDCU UR39, c[0x0][0xb30] ;  /* 0x00016600ff2777ac */ /* 0x000e620008000800 */
[----:B------:R-:W1:Y:S01]  /*5af0*/  LDCU.64 UR56, c[0x0][0x888] ;  /* 0x00011100ff3877ac */ /* 0x000e620008000a00 */
[----:B------:R-:W1:Y:S01]  /*5b00*/  LDCU.64 UR40, c[0x0][0xb28] ;  /* 0x00016500ff2877ac */ /* 0x000e620008000a00 */
[----:B------:R-:W1:Y:S01]  /*5b10*/  LDCU.64 UR62, c[0x0][0x890] ;  /* 0x00011200ff3e77ac */ /* 0x000e620008000a00 */
[----:B------:R-:W1:Y:S01]  /*5b20*/  LDCU.128 UR52, c[0x0][0xb10] ;  /* 0x00016200ff3477ac */ /* 0x000e620008000c00 */
[----:B------:R-:W1:Y:S01]  /*5b30*/  LDCU UR58, c[0x0][0x374] ;  /* 0x00006e80ff3a77ac */ /* 0x000e620008000800 */
[----:B------:R-:W-:Y:S01]  /*5b40*/  UMOV UR47, URZ ;  /* 0x000000ff002f7c82 */ /* 0x000fe20008000000 */
[----:B------:R-:W-:Y:S01]  /*5b50*/  UMOV UR46, URZ ;  /* 0x000000ff002e7c82 */ /* 0x000fe20008000000 */
[----:B-1234-:R-:W-:-:S07]  /*5b60*/  IMAD.IADD R23, R0, 0x1, R23 ;  /* 0x0000000100177824 */ /* 0x01efce00078e0217 */
.L_x_147:
[C---:B------:R-:W-:Y:S02]  /*5b70*/  LEA R3, R52.reuse, UR44, 0x3 ;  /* 0x0000002c34037c11 */ /* 0x040fe4000f8e18ff */
[----:B------:R-:W-:Y:S02]  /*5b80*/  SHF.L.U32 R0, R53, 0x1f, RZ ;  /* 0x0000001f35007819 */ /* 0x000fe400000006ff */
[----:B-1----:R-:W-:Y:S02]  /*5b90*/  LEA R4, R52, UR44, 0x4 ;  /* 0x0000002c34047c11 */ /* 0x002fe4000f8e20ff */
[----:B------:R-:W1:Y:S02]  /*5ba0*/  SYNCS.PHASECHK.TRANS64.TRYWAIT P0, [R3+URZ+0x160], R0 ;  /* 0x00016000030075a7 */ /* 0x000e6400080011ff */
[----:B-12---:R-:W-:Y:S05]  /*5bb0*/  @!P0 BRA `(.L_x_104) ;  /* 0x0000004000548947 */ /* 0x006fea0003800000 */
.L_x_221:
        /* <DEDUP_REMOVED lines=8> */
[----:B--2---:R-:W-:Y:S11]  /*5c40*/  LOP3.LUT P0, RZ, R6, 0x1, RZ, 0xc0, !PT ;  /* 0x0000000106ff7812 */ /* 0x004ff6000780c0ff */
[----:B------:R-:W-:Y:S02]  /*5c50*/  @!UPT UIADD3 URZ, UPT, UPT, URZ, URZ, URZ ;  /* 0x000000fffffff290 */ /* 0x000fe4000fffe0ff */
[----:B---3--:R-:W-:Y:S01]  /*5c60*/  VOTEU.ANY UP1, P0 ;  /* 0x0000000000ff7886 */ /* 0x008fe20000020100 */
[----:B------:R-:W-:Y:S01]  /*5c70*/  PLOP3.LUT P0, PT, PT, PT, UP1, 0x80, 0x8 ;  /* 0x000000000008781c */ /* 0x000fe20003f0f018 */
[----:B------:R-:W-:Y:S11]  /*5c80*/  UP2UR UR61, UPR, URZ, 0x2 ;  /* 0x00000002ff3d7883 */ /* 0x000ff60008000000 */
[----:B------:R-:W-:Y:S01]  /*5c90*/  @!UPT UIADD3 URZ, UPT, UPT, URZ, URZ, URZ ;  /* 0x000000fffffff290 */ /* 0x000fe2000fffe0ff */
[----:B-1----:R-:W-:Y:S02]  /*5ca0*/  @P0 SHF.R.U32.HI R0, RZ, 0x10, R5 ;  /* 0x00000010ff000819 */ /* 0x002fe40000011605 */
        /* <DEDUP_REMOVED lines=12> */
[----:B------:R-:W2:Y:S01]  /*5d70*/  LDCU UR12, c[0x0][0xb20] ;  /* 0x00016400ff0c77ac */ /* 0x000ea20008000800 */
[----:B------:R-:W-:Y:S02]  /*5d80*/  UIMAD.WIDE.U32 UR4, UR58, UR55, URZ ;  /* 0x000000373a0472a5 */ /* 0x000fe4000f8e00ff */
[----:B------:R-:W-:Y:S02]  /*5d90*/  UIMAD.WIDE.U32 UR6, UR59, UR52, URZ ;  /* 0x000000343b0672a5 */ /* 0x000fe4000f8e00ff */
[----:B------:R-:W-:Y:S02]  /*5da0*/  UISETP.NE.AND UP0, UPT, UR54, 0x1, UPT ;  /* 0x000000013600788c */ /* 0x000fe4000bf05270 */
[----:B------:R-:W-:Y:S02]  /*5db0*/  UIMAD.WIDE.U32 UR8, UR37, UR55, URZ ;  /* 0x00000037250872a5 */ /* 0x000fe4000f8e00ff */
[----:B------:R-:W-:Y:S02]  /*5dc0*/  UIMAD.WIDE.U32 UR10, UR38, UR52, URZ ;  /* 0x00000034260a72a5 */ /* 0x000fe4000f8e00ff */
[----:B------:R-:W-:Y:S02]  /*5dd0*/  UISETP.NE.AND UP1, UPT, UR43, 0x1, UPT ;  /* 0x000000012b00788c */ /* 0x000fe4000bf25270 */
[----:B------:R-:W-:Y:S01]  /*5de0*/  UISETP.NE.AND UP2, UPT, UR42, 0x1, UPT ;  /* 0x000000012a00788c */ /* 0x000fe2000bf45270 */
[----:B------:R-:W-:Y:S02]  /*5df0*/  UMOV UR4, UR5 ;  /* 0x0000000500047c82 */ /* 0x000fe40008000000 */
[----:B--2---:R-:W-:Y:S03]  /*5e00*/  USHF.R.U32.HI UR5, URZ, UR12, UR4 ;  /* 0x0000000cff057299 */ /* 0x004fe60008011604 */
[----:B------:R-:W-:Y:S02]  /*5e10*/  UMOV UR4, UR7 ;  /* 0x0000000700047c82 */ /* 0x000fe40008000000 */
[----:B------:R-:W-:Y:S02]  /*5e20*/  USHF.R.U32.HI UR7, URZ, UR53, UR4 ;  /* 0x00000035ff077299 */ /* 0x000fe40008011604 */
[----:B------:R-:W-:Y:S02]  /*5e30*/  USEL UR4, UR58, UR5, !UP0 ;  /* 0x000000053a047287 */ /* 0x000fe4000c000000 */
[----:B------:R-:W-:Y:S01]  /*5e40*/  USEL UR7, UR59, UR7, !UP1 ;  /* 0x000000073b077287 */ /* 0x000fe2000c800000 */
[----:B------:R-:W-:Y:S01]  /*5e50*/  UMOV UR5, UR9 ;  /* 0x0000000900057c82 */ /* 0x000fe20008000000 */
[----:B------:R-:W-:Y:S02]  /*5e60*/  UIMAD.WIDE.U32 UR8, UR4, UR40, URZ ;  /* 0x00000028040872a5 */ /* 0x000fe4000f8e00ff */
[----:B------:R-:W-:Y:S03]  /*5e70*/  USHF.R.U32.HI UR6, URZ, UR12, UR5 ;  /* 0x0000000cff067299 */ /* 0x000fe60008011605 */
[----:B------:R-:W-:Y:S01]  /*5e80*/  UMOV UR5, UR11 ;  /* 0x0000000b00057c82 */ /* 0x000fe20008000000 */
[----:B------:R-:W-:Y:S02]  /*5e90*/  UIMAD.WIDE.U32 UR10, UR7, UR40, URZ ;  /* 0x00000028070a72a5 */ /* 0x000fe4000f8e00ff */
[----:B------:R-:W-:Y:S02]  /*5ea0*/  USHF.R.U32.HI UR12, URZ, UR53, UR5 ;  /* 0x00000035ff0c7299 */ /* 0x000fe40008011605 */
[----:B------:R-:W-:Y:S01]  /*5eb0*/  USEL UR6, UR37, UR6, !UP0 ;  /* 0x0000000625067287 */ /* 0x000fe2000c000000 */
[----:B------:R-:W-:Y:S02]  /*5ec0*/  UMOV UR5, UR9 ;  /* 0x0000000900057c82 */ /* 0x000fe40008000000 */
[----:B------:R-:W-:Y:S01]  /*5ed0*/  UMOV UR10, UR11 ;  /* 0x0000000b000a7c82 */ /* 0x000fe20008000000 */
[----:B------:R-:W-:Y:S02]  /*5ee0*/  @UP2 USHF.R.U32.HI UR4, URZ, UR41, UR5 ;  /* 0x00000029ff042299 */ /* 0x000fe40008011605 */
[----:B------:R-:W-:Y:S02]  /*5ef0*/  @UP2 USHF.R.U32.HI UR7, URZ, UR41, UR10 ;  /* 0x00000029ff072299 */ /* 0x000fe4000801160a */
[----:B------:R-:W-:Y:S02]  /*5f00*/  UIMAD UR4, UR42, UR4, URZ ;  /* 0x000000042a0472a4 */ /* 0x000fe4000f8e02ff */
        /* <DEDUP_REMOVED lines=8> */
[----:B------:R-:W-:Y:S02]  /*5f90*/  USEL UR11, UR6, UR4, !UP2 ;  /* 0x00000004060b7287 */ /* 0x000fe4000d000000 */
[----:B------:R-:W-:Y:S02]  /*5fa0*/  UIADD3 UR8, UPT, UPT, -UR5, URZ, URZ ;  /* 0x000000ff05087290 */ /* 0x000fe4000fffe1ff */
[----:B------:R-:W-:Y:S01]  /*5fb0*/  UIADD3 UR10, UPT, UPT, -UR11, URZ, URZ ;  /* 0x000000ff0b0a7290 */ /* 0x000fe2000fffe1ff */
[----:B------:R-:W-:Y:S01]  /*5fc0*/  @!UP0 UMOV UR4, UR9 ;  /* 0x0000000900048c82 */ /* 0x000fe20008000000 */
[----:B------:R-:W-:Y:S02]  /*5fd0*/  UIADD3 UR9, UPT, UPT, -UR6, URZ, URZ ;  /* 0x000000ff06097290 */ /* 0x000fe4000fffe1ff */
[----:B------:R-:W-:Y:S02]  /*5fe0*/  @!UP0 USHF.R.U32.HI UR4, URZ, UR41, UR4 ;  /* 0x00000029ff048299 */ /* 0x000fe40008011604 */
[----:B------:R-:W-:Y:S02]  /*5ff0*/  UIMAD UR10, UR42, UR10, UR6 ;  /* 0x0000000a2a0a72a4 */ /* 0x000fe4000f8e0206 */
[----:B------:R-:W-:Y:S04]  /*6000*/  @!UP0 USEL UR4, UR5, UR4, !UP2 ;  /* 0x0000000405048287 */ /* 0x000fe8000d000000 */
[----:B------:R-:W-:Y:S02]  /*6010*/  @!UP0 UIMAD UR10, UR7, UR10, UR4 ;  /* 0x0000000a070a82a4 */ /* 0x000fe4000f8e0204 */
[----:B------:R-:W-:Y:S02]  /*6020*/  @!UP0 UIADD3 UR11, UPT, UPT, UR11, -UR4, URZ ;  /* 0x800000040b0b8290 */ /* 0x000fe4000fffe0ff */
[----:B------:R-:W-:Y:S02]  /*6030*/  UIMAD UR7, UR43, UR8, UR38 ;  /* 0x000000082b0772a4 */ /* 0x000fe4000f8e0226 */
[----:B------:R-:W-:Y:S02]  /*6040*/  @!UP0 UIMAD UR6, UR11, UR42, UR5 ;  /* 0x0000002a0b0682a4 */ /* 0x000fe4000f8e0205 */
[----:B------:R-:W-:Y:S01]  /*6050*/  UIMAD UR4, UR54, UR9, UR37 ;  /* 0x00000009360472a4 */ /* 0x000fe2000f8e0225 */
[----:B------:R-:W-:Y:S02]  /*6060*/  @!UP0 UMOV UR5, UR10 ;  /* 0x0000000a00058c82 */ /* 0x000fe40008000000 */
[----:B------:R-:W-:Y:S02]  /*6070*/  UIMAD UR38, UR5, UR43, UR7 ;  /* 0x0000002b052672a4 */ /* 0x000fe4000f8e0207 */
[----:B------:R-:W-:Y:S11]  /*6080*/  UIMAD UR37, UR6, UR54, UR4 ;  /* 0x00000036062572a4 */ /* 0x000ff6000f8e0204 */
[----:B------:R-:W-:Y:S01]  /*6090*/  @!UPT UIADD3 URZ, UPT, UPT, URZ, URZ, URZ ;  /* 0x000000fffffff290 */ /* 0x000fe2000fffe0ff */
.L_x_105:
[----:B------:R-:W-:Y:S01]  /*60a0*/  UISETP.NE.AND UP0, UPT, UR39, 0x1, UPT ;  /* 0x000000012700788c */ /* 0x000fe2000bf05270 */
[----:B------:R-:W-:Y:S01]  /*60b0*/  LOP3.LUT P0, RZ, R50, 0x1b0, RZ, 0xc0, !PT ;  /* 0x000001b032ff7812 */ /* 0x000fe2000780c0ff */
[----:B------:R-:W-:Y:S01]  /*60c0*/  USHF.L.U32 UR50, UR16, 0x6, URZ ;  /* 0x0000000610327899 */ /* 0x000fe200080006ff */
[----:B------:R-:W-:Y:S01]  /*60d0*/  BSSY.RECONVERGENT B6, `(.L_x_106) ;  /* 0x0000034000067945 */ /* 0x000fe20003800200 */
[----:B------:R-:W-:Y:S01]  /*60e0*/  USHF.L.U32 UR49, UR20, 0x7, URZ ;  /* 0x0000000714317899 */ /* 0x000fe200080006ff */
[----:B------:R-:W-:Y:S06]  /*60f0*/  IADD3 R52, PT, PT, R52, 0x1, RZ ;  /* 0x0000000134347810 */ /* 0x000fec0007ffe0ff */
[----:B------:R-:W2:Y:S01]  /*6100*/  @!UP0 LDCU.128 UR12, c[0x0][0xb10] ;  /* 0x00016200ff0c87ac */ /* 0x000ea20008000c00 */
[----:B------:R-:W3:Y:S01]  /*6110*/  @!UP0 LDCU UR5, c[0x0][0xb0c] ;  /* 0x00016180ff0587ac */ /* 0x000ee20008000800 */
[----:B------:R-:W4:Y:S01]  /*6120*/  @!UP0 LDCU UR10, c[0x0][0xb20] ;  /* 0x00016400ff0a87ac */ /* 0x000f220008000800 */
[----:B--2---:R-:W-:Y:S02]  /*6130*/  UIMAD.WIDE.U32 UR8, UR38, UR12, URZ ;  /* 0x0000000c260872a5 */ /* 0x004fe4000f8e00ff */
[----:B------:R-:W-:Y:S02]  /*6140*/  UIMAD.WIDE.U32 UR6, UR37, UR15, URZ ;  /* 0x0000000f250672a5 */ /* 0x000fe4000f8e00ff */
[----:B------:R-:W-:Y:S03]  /*6150*/  @!UP0 UISETP.NE.AND UP1, UPT, UR14, 0x1, UPT ;  /* 0x000000010e00888c */ /* 0x000fe6000bf25270 */
[----:B------:R-:W-:Y:S01]  /*6160*/  @!UP0 UMOV UR4, UR9 ;  /* 0x0000000900048c82 */ /* 0x000fe20008000000 */
[----:B---3--:R-:W-:Y:S02]  /*6170*/  @!UP0 UISETP.NE.AND UP2, UPT, UR5, 0x1, UPT ;  /* 0x000000010500888c */ /* 0x008fe4000bf45270 */
[----:B------:R-:W-:Y:S01]  /*6180*/  @!UP0 USHF.R.U32.HI UR4, URZ, UR13, UR4 ;  /* 0x0000000dff048299 */ /* 0x000fe20008011604 */
[----:B------:R-:W-:Y:S02]  /*6190*/  @!UP0 UMOV UR6, UR7 ;  /* 0x0000000700068c82 */ /* 0x000fe40008000000 */
[----:B----4-:R-:W-:Y:S02]  /*61a0*/  @!UP0 USHF.R.U32.HI UR6, URZ, UR10, UR6 ;  /* 0x0000000aff068299 */ /* 0x010fe40008011606 */
[----:B------:R-:W-:Y:S02]  /*61b0*/  @!UP0 USEL UR7, UR38, UR4, !UP2 ;  /* 0x0000000426078287 */ /* 0x000fe4000d000000 */
[----:B------:R-:W-:Y:S04]  /*61c0*/  @!UP0 USEL UR6, UR37, UR6, !UP1 ;  /* 0x0000000625068287 */ /* 0x000fe8000c800000 */
[----:B------:R-:W-:Y:S02]  /*61d0*/  @!UP0 UIADD3 UR4, UPT, UPT, -UR7, UR6, URZ ;  /* 0x0000000607048290 */ /* 0x000fe4000fffe1ff */
[----:B------:R-:W-:Y:S02]  /*61e0*/  @!UP0 UIADD3 UR6, UPT, UPT, UR7, -UR6, URZ ;  /* 0x8000000607068290 */ /* 0x000fe4000fffe0ff */
[----:B------:R-:W-:Y:S02]  /*61f0*/  @!UP0 UIMAD UR38, UR4, UR5, UR38 ;  /* 0x00000005042682a4 */ /* 0x000fe4000f8e0226 */
[----:B------:R-:W-:Y:S01]  /*6200*/  @!UP0 UIMAD UR37, UR6, UR14, UR37 ;  /* 0x0000000e062582a4 */ /* 0x000fe2000f8e0225 */
[----:B------:R-:W-:Y:S11]  /*6210*/  @!P0 BRA `(.L_x_107) ;  /* 0x00000000007c8947 */ /* 0x000ff60003800000 */
[----:B------:R-:W2:Y:S01]  /*6220*/  LDCU.64 UR8, c[0x4][0x80] ;  /* 0x01001000ff0877ac */ /* 0x000ea20008000a00 */
[----:B------:R-:W-:Y:S01]  /*6230*/  MOV R2, 0x0 ;  /* 0x0000000000027802 */ /* 0x000fe20000000f00 */
[----:B------:R-:W-:Y:S02]  /*6240*/  HFMA2 R12, -RZ, RZ, 0, 5.9604644775390625e-08 ;  /* 0x00000001ff0c7431 */ /* 0x000fe400000001ff */
[----:B------:R-:W-:Y:S01]  /*6250*/  IMAD.MOV.U32 R8, RZ, RZ, 0x70 ;  /* 0x00000070ff087424 */ /* 0x000fe200078e00ff */
[----:B------:R3:W4:Y:S01]  /*6260*/  LDC.64 R14, c[0x4][R2] ;  /* 0x01000000020e7b82 */ /* 0x0007220000000a00 */
[----:B------:R-:W1:Y:S01]  /*6270*/  LDCU.64 UR6, c[0x4][0x88] ;  /* 0x01001100ff0677ac */ /* 0x000e620008000a00 */
[----:B------:R-:W-:Y:S01]  /*6280*/  IMAD.MOV.U32 R13, RZ, RZ, RZ ;  /* 0x000000ffff0d7224 */ /* 0x000fe200078e00ff */
[----:B------:R-:W1:Y:S01]  /*6290*/  LDCU.64 UR4, c[0x4][0x8] ;  /* 0x01000100ff0477ac */ /* 0x000e620008000a00 */
[----:B--2---:R-:W-:Y:S01]  /*62a0*/  MOV R5, UR9 ;  /* 0x0000000900057c02 */ /* 0x004fe20008000f00 */
[----:B------:R-:W-:Y:S01]  /*62b0*/  IMAD.U32 R4, RZ, RZ, UR8 ;  /* 0x00000008ff047e24 */ /* 0x000fe2000f8e00ff */
[----:B-1----:R-:W-:Y:S01]  /*62c0*/  MOV R7, UR7 ;  /* 0x0000000700077c02 */ /* 0x002fe20008000f00 */
[----:B------:R-:W-:Y:S01]  /*62d0*/  IMAD.U32 R6, RZ, RZ, UR6 ;  /* 0x00000006ff067e24 */ /* 0x000fe2000f8e00ff */
[----:B------:R-:W-:Y:S01]  /*62e0*/  MOV R11, UR5 ;  /* 0x00000005000b7c02 */ /* 0x000fe20008000f00 */
[----:B------:R-:W-:Y:S02]  /*62f0*/  IMAD.U32 R10, RZ, RZ, UR4 ;  /* 0x00000004ff0a7e24 */ /* 0x000fe4000f8e00ff */
[----:B------:R-:W-:Y:S07]  /*6300*/  LEPC R20, `(.L_x_108) ;  /* 0x000000001014794e */ /* 0x000fee0000000000 */
[----:B---345:R-:W-:Y:S05]  /*6310*/  CALL.ABS.NOINC R14 ;  /* 0x000000000e007343 */ /* 0x038fea0003c00000 */
.L_x_108:
[----:B------:R-:W1:Y:S01]  /*6320*/  LDCU.64 UR8, c[0x4][0x80] ;  /* 0x01001000ff0877ac */ /* 0x000e620008000a00 */
[----:B------:R-:W2:Y:S01]  /*6330*/  LDC.64 R2, c[0x4][R2] ;  /* 0x0100000002027b82 */ /* 0x000ea20000000a00 */
[----:B------:R-:W-:Y:S02]  /*6340*/  HFMA2 R12, -RZ, RZ, 0, 5.9604644775390625e-08 ;  /* 0x00000001ff0c7431 */ /* 0x000fe400000001ff */
[----:B------:R-:W-:Y:S02]  /*6350*/  IMAD.MOV.U32 R8, RZ, RZ, 0x70 ;  /* 0x00000070ff087424 */ /* 0x000fe400078e00ff */
[----:B------:R-:W-:Y:S01]  /*6360*/  IMAD.MOV.U32 R13, RZ, RZ, RZ ;  /* 0x000000ffff0d7224 */ /* 0x000fe200078e00ff */
[----:B------:R-:W3:Y:S01]  /*6370*/  LDCU.64 UR6, c[0x4][0x88] ;  /* 0x01001100ff0677ac */ /* 0x000ee20008000a00 */
[----:B------:R-:W4:Y:S01]  /*6380*/  LDCU.64 UR4, c[0x4][0x8] ;  /* 0x01000100ff0477ac */ /* 0x000f220008000a00 */
[----:B-1----:R-:W-:Y:S02]  /*6390*/  MOV R4, UR8 ;  /* 0x0000000800047c02 */ /* 0x002fe40008000f00 */
[----:B------:R-:W-:Y:S02]  /*63a0*/  MOV R5, UR9 ;  /* 0x0000000900057c02 */ /* 0x000fe40008000f00 */
[----:B---3--:R-:W-:Y:S01]  /*63b0*/  MOV R7, UR7 ;  /* 0x0000000700077c02 */ /* 0x008fe20008000f00 */
[----:B------:R-:W-:Y:S01]  /*63c0*/  IMAD.U32 R6, RZ, RZ, UR6 ;  /* 0x00000006ff067e24 */ /* 0x000fe2000f8e00ff */
[----:B----4-:R-:W-:Y:S01]  /*63d0*/  MOV R11, UR5 ;  /* 0x00000005000b7c02 */ /* 0x010fe20008000f00 */
[----:B------:R-:W-:Y:S02]  /*63e0*/  IMAD.U32 R10, RZ, RZ, UR4 ;  /* 0x00000004ff0a7e24 */ /* 0x000fe4000f8e00ff */
[----:B------:R-:W-:Y:S07]  /*63f0*/  LEPC R20, `(.L_x_107) ;  /* 0x000000001014794e */ /* 0x000fee0000000000 */
[----:B--2---:R-:W-:Y:S05]  /*6400*/  CALL.ABS.NOINC R2 ;  /* 0x0000000002007343 */ /* 0x004fea0003c00000 */
.L_x_107:
[----:B------:R-:W-:Y:S05]  /*6410*/  BSYNC.RECONVERGENT B6 ;  /* 0x0000000000067941 */ /* 0x000fea0003800200 */
.L_x_106:
[----:B------:R-:W-:Y:S01]  /*6420*/  R2UR UR4, R49 ;  /* 0x00000000310472ca */ /* 0x000fe200000e0000 */
[----:B------:R-:W-:Y:S01]  /*6430*/  UISETP.NE.U32.AND UP0, UPT, UR62, URZ, UPT ;  /* 0x000000ff3e00728c */ /* 0x000fe2000bf05070 */
[----:B------:R-:W-:Y:S02]  /*6440*/  ISETP.NE.U32.AND P4, PT, R42, RZ, PT ;  /* 0x000000ff2a00720c */ /* 0x000fe40003f85070 */
[----:B------:R-:W-:Y:S01]  /*6450*/  ISETP.NE.U32.AND P2, PT, RZ, UR56, PT ;  /* 0x00000038ff007c0c */ /* 0x000fe2000bf45070 */
[----:B------:R-:W-:Y:S01]  /*6460*/  UISETP.NE.AND.EX UP1, UPT, UR63, URZ, UPT, UP0 ;  /* 0x000000ff3f00728c */ /* 0x000fe2000bf25300 */
[----:B------:R-:W-:Y:S01]  /*6470*/  ISETP.NE.AND.EX P4, PT, R43, RZ, PT, P4 ;  /* 0x000000ff2b00720c */ /* 0x000fe20003f85340 */
[----:B------:R-:W-:Y:S01]  /*6480*/  UPLOP3.LUT UP0, UPT, UPT, UPT, UPT, 0x40, 0x4 ;  /* 0x000000000004789c */ /* 0x000fe20003f0e870 */
[----:B------:R-:W-:Y:S05]  /*6490*/  ISETP.NE.AND.EX P2, PT, RZ, UR57, PT, P2 ;  /* 0x00000039ff007c0c */ /* 0x000fea000bf45320 */
[----:B------:R-:W-:Y:S06]  /*64a0*/  UISETP.NE.AND UP2, UPT, UR4, URZ, UPT ;  /* 0x000000ff0400728c */ /* 0x000fec000bf45270 */
[----:B------:R-:W-:Y:S05]  /*64b0*/  PLOP3.LUT P1, PT, PT, PT, UP2, 0x80, 0x8 ;  /* 0x000000000008781c */ /* 0x000fea0003f2f028 */
[----:B------:R-:W-:Y:S06]  /*64c0*/  @UP2 UPLOP3.LUT UP0, UPT, UPT, UPT, UP1, 0x80, 0x8 ;  /* 0x000000000008289c */ /* 0x000fec0003f0f010 */
[----:B------:R-:W-:Y:S01]  /*64d0*/  PLOP3.LUT P0, PT, PT, PT, UP0, 0x80, 0x8 ;  /* 0x000000000008781c */ /* 0x000fe20003f0f008 */
[----:B------:R-:W-:Y:S01]  /*64e0*/  @!UPT UIADD3 URZ, UPT, UPT, URZ, URZ, URZ ;  /* 0x000000fffffff290 */ /* 0x000fe2000fffe0ff */
[----:B------:R-:W-:Y:S11]  /*64f0*/  BRA.U !UP1, `(.L_x_109) ;  /* 0x00000001093c7547 */ /* 0x000ff6000b800000 */
[----:B------:R-:W-:Y:S01]  /*6500*/  UISETP.NE.U32.AND UP0, UPT, UR56, URZ, UPT ;  /* 0x000000ff3800728c */ /* 0x000fe2000bf05070 */
[----:B-1----:R-:W-:Y:S01]  /*6510*/  HFMA2 R0, -RZ, RZ, 0, 5.9604644775390625e-08 ;  /* 0x00000001ff007431 */ /* 0x002fe200000001ff */
[----:B------:R-:W1:Y:S01]  /*6520*/  LDCU.64 UR8, c[0x0][0x358] ;  /* 0x00006b00ff0877ac */ /* 0x000e620008000a00 */
[----:B------:R-:W-:Y:S01]  /*6530*/  IMAD.MOV.U32 R45, RZ, RZ, 0x1 ;  /* 0x00000001ff2d7424 */ /* 0x000fe200078e00ff */
[----:B------:R-:W-:Y:S06]  /*6540*/  UISETP.NE.AND.EX UP0, UPT, UR57, URZ, UPT, UP0 ;  /* 0x000000ff3900728c */ /* 0x000fec000bf05300 */
[----:B------:R-:W-:Y:S05]  /*6550*/  PLOP3.LUT P3, PT, PT, PT, UP0, 0x80, 0x8 ;  /* 0x000000000008781c */ /* 0x000fea0003f6f008 */
[----:B------:R-:W2:Y:S01]  /*6560*/  @UP0 LDCU.64 UR4, c[0x0][0x888] ;  /* 0x00011100ff0407ac */ /* 0x000ea20008000a00 */
[----:B------:R-:W-:Y:S07]  /*6570*/  @UP0 UIMAD UR6, UR36, UR62, URZ ;  /* 0x0000003e240602a4 */ /* 0x000fee000f8e02ff */
[----:B------:R-:W-:Y:S01]  /*6580*/  @!P3 PRMT R45, R0, 0x7610, R45 ;  /* 0x00007610002db816 */ /* 0x000fe2000000002d */
[----:B--2---:R-:W-:Y:S06]  /*6590*/  @UP0 UIMAD.WIDE UR4, UR6, 0x4, UR4 ;  /* 0x00000004060408a5 */ /* 0x004fec000f8e0204 */
[----:B------:R-:W-:Y:S01]  /*65a0*/  IMAD.U32 R2, RZ, RZ, UR4 ;  /* 0x00000004ff027e24 */ /* 0x000fe2000f8e00ff */
[----:B------:R-:W-:Y:S04]  /*65b0*/  MOV R3, UR5 ;  /* 0x0000000500037c02 */ /* 0x000fe80008000f00 */
[----:B------:R-:W2:Y:S01]  /*65c0*/  @!UP0 LDCU UR4, c[0x0][0x880] ;  /* 0x00011000ff0487ac */ /* 0x000ea20008000800 */
[----:B-1---5:R3:W5:Y:S02]  /*65d0*/  @P3 LDG.E R27, desc[UR8][R2.64] ;  /* 0x00000008021b3981 */ /* 0x022764000c1e1900 */
[----:B--23--:R-:W-:Y:S02]  /*65e0*/  @!P3 IMAD.U32 R27, RZ, RZ, UR4 ;  /* 0x00000004ff1bbe24 */ /* 0x00cfe4000f8e00ff */
.L_x_109:
[----:B------:R-:W-:Y:S05]  /*65f0*/  @!P4 BRA `(.L_x_110) ;  /* 0x000000000024c947 */ /* 0x000fea0003800000 */
[----:B------:R-:W-:Y:S01]  /*6600*/  ISETP.NE.U32.AND P3, PT, R40, RZ, PT ;  /* 0x000000ff2800720c */ /* 0x000fe20003f65070 */
[----:B------:R-:W2:Y:S03]  /*6610*/  LDCU.64 UR4, c[0x0][0x358] ;  /* 0x00006b00ff0477ac */ /* 0x000ea60008000a00 */
[----:B------:R-:W-:Y:S11]  /*6620*/  ISETP.NE.AND.EX P3, PT, R41, RZ, PT, P3 ;  /* 0x000000ff2900720c */ /* 0x000ff60003f65330 */
[----:B------:R-:W-:Y:S02]  /*6630*/  @!UPT UIADD3 URZ, UPT, UPT, URZ, URZ, URZ ;  /* 0x000000fffffff290 */ /* 0x000fe4000fffe0ff */
[----:B------:R-:W3:Y:S01]  /*6640*/  @P3 LDC.64 R2, c[0x0][0x8a8] ;  /* 0x00022a00ff023b82 */ /* 0x000ee20000000a00 */
[----:B-1----:R-:W-:Y:S04]  /*6650*/  @P3 IMAD R0, R42, UR36, RZ ;  /* 0x000000242a003c24 */ /* 0x002fe8000f8e02ff */
[----:B---3--:R-:W-:Y:S05]  /*6660*/  @P3 IMAD.WIDE R2, R0, 0x4, R2 ;  /* 0x0000000400023825 */ /* 0x008fea00078e0202 */
[----:B--2--5:R2:W5:Y:S02]  /*6670*/  @P3 LDG.E R24, desc[UR4][R2.64] ;  /* 0x0000000402183981 */ /* 0x024564000c1e1900 */
[----:B--2---:R-:W3:Y:S02]  /*6680*/  @!P3 LDC R24, c[0x0][0x8a0] ;  /* 0x00022800ff18bb82 */ /* 0x004ee40000000800 */
.L_x_110:
[----:B-----5:R-:W-:Y:S01]  /*6690*/  FSETP.NEU.AND P3, PT, R27, RZ, PT ;  /* 0x000000ff1b00720b */ /* 0x020fe20003f6d000 */
[----:B------:R-:W-:Y:S01]  /*66a0*/  IMAD.SHL.U32 R62, R44, 0x2, RZ ;  /* 0x000000022c3e7824 */ /* 0x000fe200078e00ff */
[----:B------:R-:W-:Y:S01]  /*66b0*/  SEL R4, RZ, 0xffffffff, P2 ;  /* 0xffffffffff047807 */ /* 0x000fe20001000000 */
[----:B------:R-:W-:Y:S01]  /*66c0*/  BSSY B1, `(.L_x_111) ;  /* 0x0000036000017945 */ /* 0x000fe20003800000 */
[----:B------:R-:W-:Y:S01]  /*66d0*/  @P1 LOP3.LUT P2, RZ, R45, 0xff, RZ, 0xc0, !PT ;  /* 0x000000ff2dff1812 */ /* 0x000fe2000784c0ff */
[----:B------:R-:W-:Y:S01]  /*66e0*/  VIADD R60, R62, UR44 ;  /* 0x0000002c3e3c7c36 */ /* 0x000fe20008000000 */
[----:B-1----:R-:W-:Y:S01]  /*66f0*/  @P1 SEL R0, RZ, 0xffffffff, P3 ;  /* 0xffffffffff001807 */ /* 0x002fe20001800000 */
[----:B------:R-:W-:Y:S01]  /*6700*/  IMAD.MOV.U32 R63, RZ, RZ, 0x1 ;  /* 0x00000001ff3f7424 */ /* 0x000fe200078e00ff */
[----:B------:R-:W-:Y:S01]  /*6710*/  LOP3.LUT R55, R55, 0x1, RZ, 0x3c, !PT ;  /* 0x0000000137377812 */ /* 0x000fe200078e3cff */
[----:B------:R-:W-:Y:S01]  /*6720*/  IMAD.MOV.U32 R61, RZ, RZ, RZ ;  /* 0x000000ffff3d7224 */ /* 0x000fe200078e00ff */
[----:B------:R-:W-:Y:S02]  /*6730*/  @P0 SEL R0, R4, R0, !P2 ;  /* 0x0000000004000207 */ /* 0x000fe40005000000 */
[----:B------:R-:W-:Y:S02]  /*6740*/  CS2R R38, SRZ ;  /* 0x0000000000267805 */ /* 0x000fe4000001ff00 */
[----:B------:R-:W-:Y:S02]  /*6750*/  LEA R26, R22, UR44, 0x3 ;  /* 0x0000002c161a7c11 */ /* 0x000fe4000f8e18ff */
[----:B------:R-:W-:Y:S02]  /*6760*/  CS2R R36, SRZ ;  /* 0x0000000000247805 */ /* 0x000fe4000001ff00 */
[----:B------:R-:W-:Y:S02]  /*6770*/  @P1 LOP3.LUT R0, R0, 0x1, RZ, 0xc0, !PT ;  /* 0x0000000100001812 */ /* 0x000fe400078ec0ff */
[----:B------:R-:W-:Y:S02]  /*6780*/  CS2R R30, SRZ ;  /* 0x00000000001e7805 */ /* 0x000fe4000001ff00 */
[----:B------:R-:W-:Y:S02]  /*6790*/  SHF.L.U32 R2, R54, 0x1f, RZ ;  /* 0x0000001f36027819 */ /* 0x000fe400000006ff */
[----:B------:R-:W-:Y:S02]  /*67a0*/  CS2R R28, SRZ ;  /* 0x00000000001c7805 */ /* 0x000fe4000001ff00 */
[----:B------:R-:W-:Y:S01]  /*67b0*/  ISETP.NE.U32.OR P5, PT, R0, 0x1, !P1 ;  /* 0x000000010000780c */ /* 0x000fe20004fa5470 */
[----:B------:R-:W-:Y:S01]  /*67c0*/  IMAD.IADD R59, R56, 0x1, R60 ;  /* 0x00000001383b7824 */ /* 0x000fe200078e023c */
[----:B------:R-:W-:Y:S02]  /*67d0*/  PLOP3.LUT P2, PT, PT, PT, UP1, 0x80, 0x8 ;  /* 0x000000000008781c */ /* 0x000fe40003f4f018 */
[----:B------:R-:W-:Y:S02]  /*67e0*/  LEA.HI R25, R22, R22, RZ, 0x1 ;  /* 0x0000001616197211 */ /* 0x000fe400078f08ff */
[----:B------:R-:W-:Y:S02]  /*67f0*/  LOP3.LUT P4, R51, R45, 0xff, RZ, 0xc0, !PT ;  /* 0x000000ff2d337812 */ /* 0x000fe4000788c0ff */
[----:B------:R-:W-:Y:S02]  /*6800*/  SEL R3, RZ, 0xffffffff, P3 ;  /* 0xffffffffff037807 */ /* 0x000fe40001800000 */
[----:B------:R-:W-:Y:S03]  /*6810*/  P2R R58, PR, RZ, 0x20 ;  /* 0x00000020ff3a7803 */ /* 0x000fe60000000000 */
[----:B------:R-:W-:Y:S02]  /*6820*/  @P5 SHF.L.U32 R0, R55, 0x1f, RZ ;  /* 0x0000001f37005819 */ /* 0x000fe400000006ff */
[----:B------:R-:W-:Y:S02]  /*6830*/  @P2 SEL R3, R4, R3, !P4 ;  /* 0x0000000304032207 */ /* 0x000fe40006000000 */
[----:B------:R1:W2:Y:S02]  /*6840*/  @P5 SYNCS.PHASECHK.TRANS64.TRYWAIT P1, [UR44+0x110], R0 ;  /* 0x00011000ff0055a7 */ /* 0x0002a4000802112c */
[----:B------:R-:W-:Y:S04]  /*6850*/  LOP3.LUT R3, R3, 0x1, RZ, 0xc0, !PT ;  /* 0x0000000103037812 */ /* 0x000fe800078ec0ff */
[----:B------:R-:W-:Y:S04]  /*6860*/  ISETP.NE.U32.AND P2, PT, R3, 0x1, PT ;  /* 0x000000010300780c */ /* 0x000fe80003f45070 */
[----:B------:R-:W-:Y:S01]  /*6870*/  P2R R64, PR, RZ, 0x4 ;  /* 0x00000004ff407803 */ /* 0x000fe20000000000 */
[----:B------:R4:W3:Y:S01]  /*6880*/  SYNCS.PHASECHK.TRANS64.TRYWAIT P0, [R26+URZ+0x180], R2 ;  /* 0x000180021a0075a7 */ /* 0x0008e200080011ff */
[C---:B-1----:R-:W-:Y:S01]  /*6890*/  IMAD.SHL.U32 R0, R25.reuse, 0x40, RZ ;  /* 0x0000004019007824 */ /* 0x042fe200078e00ff */
[----:B------:R-:W-:Y:S04]  /*68a0*/  LOP3.LUT R25, R25, 0xffe, RZ, 0xc0, !PT ;  /* 0x00000ffe19197812 */ /* 0x000fe800078ec0ff */
[----:B------:R-:W-:Y:S01]  /*68b0*/  LOP3.LUT R0, R0, 0xffffff80, RZ, 0xc0, !PT ;  /* 0xffffff8000007812 */ /* 0x000fe200078ec0ff */
[----:B------:R-:W-:Y:S04]  /*68c0*/  IMAD.IADD R25, R22, 0x1, -R25 ;  /* 0x0000000116197824 */ /* 0x000fe800078e0a19 */
[----:B------:R-:W-:Y:S04]  /*68d0*/  IMAD.IADD R0, R23, 0x1, R0 ;  /* 0x0000000117007824 */ /* 0x000fe800078e0200 */
[----:B------:R-:W-:Y:S01]  /*68e0*/  IMAD R25, R25, 0x100000, R0 ;  /* 0x0010000019197824 */ /* 0x000fe200078e0200 */
[----:B--2---:R-:W-:Y:S01]  /*68f0*/  @P5 SEL R63, RZ, 0x1, !P1 ;  /* 0x00000001ff3f5807 */ /* 0x004fe20004800000 */
[----:B----4-:R-:W-:Y:S06]  /*6900*/  @!P5 BRA `(.L_x_112) ;  /* 0x000000000044d947 */ /* 0x010fec0003800000 */
[----:B------:R-:W-:Y:S01]  /*6910*/  IMAD.MOV.U32 R38, RZ, RZ, RZ ;  /* 0x000000ffff267224 */ /* 0x000fe200078e00ff */
[----:B------:R-:W-:Y:S01]  /*6920*/  ISETP.NE.AND P1, PT, R63, RZ, PT ;  /* 0x000000ff3f00720c */ /* 0x000fe20003f25270 */
[----:B------:R-:W-:Y:S01]  /*6930*/  BSSY B0, `(.L_x_113) ;  /* 0x0000008000007945 */ /* 0x000fe20003800000 */
[----:B------:R-:W-:Y:S02]  /*6940*/  CS2R R30, SRZ ;  /* 0x00000000001e7805 */ /* 0x000fe4000001ff00 */
[----:B------:R-:W-:Y:S02]  /*6950*/  CS2R R28, SRZ ;  /* 0x00000000001c7805 */ /* 0x000fe4000001ff00 */
[----:B------:R-:W-:Y:S07]  /*6960*/  CS2R R36, SRZ ;  /* 0x0000000000247805 */ /* 0x000fee000001ff00 */
[----:B------:R-:W-:Y:S05]  /*6970*/  @P1 BRA `(.L_x_114) ;  /* 0x00000000000c1947 */ /* 0x000fea0003800000 */
[----:B------:R-:W-:Y:S04]  /*6980*/  SHF.L.U32 R3, R55, 0x1f, RZ ;  /* 0x0000001f37037819 */ /* 0x000fe800000006ff */
[----:B------:R-:W1:Y:S02]  /*6990*/  SYNCS.PHASECHK.TRANS64.TRYWAIT P1, [UR44+0x110], R3 ;  /* 0x00011003ff0075a7 */ /* 0x000e64000802112c */
[----:B-1----:R-:W-:Y:S05]  /*69a0*/  @!P1 BRA `(.L_x_115) ;  /* 0x0000003000ec9947 */ /* 0x002fea0003800000 */
.L_x_114:
[----:B------:R-:W-:Y:S05]  /*69b0*/  BSYNC B0 ;  /* 0x0000000000007941 */ /* 0x000fea0003800000 */
.L_x_113:
[----:B------:R-:W-:Y:S01]  /*69c0*/  ISETP.NE.AND P1, PT, R64, RZ, PT ;  /* 0x000000ff4000720c */ /* 0x000fe20003f25270 */
[----:B------:R-:W-:Y:S11]  /*69d0*/  HFMA2 R61, -RZ, RZ, 0, 5.9604644775390625e-08 ;  /* 0x00000001ff3d7431 */ /* 0x000ff600000001ff */
[----:B------:R-:W-:Y:S01]  /*69e0*/  @!UPT UIADD3 URZ, UPT, UPT, URZ, URZ, URZ ;  /* 0x000000fffffff290 */ /* 0x000fe2000fffe0ff */
[----:B------:R-:W-:Y:S05]  /*69f0*/  @P1 WARPSYNC.ALL ;  /* 0x0000000000001948 */ /* 0x000fea0003800000 */
[----:B------:R2:W4:Y:S04]  /*6a00*/  @P1 LDSM.16.M88.4 R28, [R62+UR44+0x400] ;  /* 0x0004002c3e1c183b */ /* 0x0005280008000200 */
[----:B------:R2:W1:Y:S02]  /*6a10*/  @P1 LDSM.16.M88.4 R36, [R59+0x400] ;  /* 0x000400003b24183b */ /* 0x0004640000000200 */
.L_x_112:
[----:B------:R-:W-:Y:S05]  /*6a20*/  BSYNC B1 ;  /* 0x0000000000017941 */ /* 0x000fea0003800000 */
.L_x_111:
[----:B-1----:R-:W-:Y:S04]  /*6a30*/  SHF.R.U32.HI R0, RZ, 0x15, R25 ;  /* 0x00000015ff007819 */ /* 0x002fe80000011619 */
[----:B------:R-:W-:Y:S01]  /*6a40*/  LOP3.LUT P1, RZ, R0, 0x3, R46, 0x48, !PT ;  /* 0x0000000300ff7812 */ /* 0x000fe2000782482e */
[----:B------:R-:W-:Y:S01]  /*6a50*/  @!UPT UIADD3 URZ, UPT, UPT, URZ, URZ, URZ ;  /* 0x000000fffffff290 */ /* 0x000fe2000fffe0ff */
[----:B---3--:R-:W-:Y:S11]  /*6a60*/  @P0 BRA `(.L_x_116) ;  /* 0x0000000000080947 */ /* 0x008ff60003800000 */
[----:B------:R-:W1:Y:S02]  /*6a70*/  SYNCS.PHASECHK.TRANS64.TRYWAIT P0, [R26+URZ+0x180], R2 ;  /* 0x000180021a0075a7 */ /* 0x000e6400080011ff */
[----:B-1----:R-:W-:Y:S05]  /*6a80*/  @!P0 BRA `(.L_x_117) ;  /* 0x0000003000cc8947 */ /* 0x002fea0003800000 */
.L_x_116:
[----:B------:R-:W-:Y:S05]  /*6a90*/  @!P1 BRA `(.L_x_118) ;  /* 0x0000000000409947 */ /* 0x000fea0003800000 */
[----:B------:R-:W3:Y:S01]  /*6aa0*/  LDCU.64 UR8, c[0x4][0x70] ;  /* 0x01000e00ff0877ac */ /* 0x000ee20008000a00 */
[----:B------:R-:W-:Y:S01]  /*6ab0*/  MOV R3, 0x0 ;  /* 0x0000000000037802 */ /* 0x000fe20000000f00 */
[----:B------:R-:W-:Y:S02]  /*6ac0*/  HFMA2 R12, -RZ, RZ, 0, 5.9604644775390625e-08 ;  /* 0x00000001ff0c7431 */ /* 0x000fe400000001ff */
[----:B------:R-:W-:Y:S02]  /*6ad0*/  IMAD.MOV.U32 R8, RZ, RZ, 0x192 ;  /* 0x00000192ff087424 */ /* 0x000fe400078e00ff */
[----:B------:R-:W-:Y:S01]  /*6ae0*/  IMAD.MOV.U32 R13, RZ, RZ, RZ ;  /* 0x000000ffff0d7224 */ /* 0x000fe200078e00ff */
[----:B------:R-:W5:Y:S01]  /*6af0*/  LDCU.64 UR6, c[0x4][0x78] ;  /* 0x01000f00ff0677ac */ /* 0x000f620008000a00 */
[----:B-1----:R-:W1:Y:S01]  /*6b00*/  LDC.64 R2, c[0x4][R3] ;  /* 0x0100000003027b82 */ /* 0x002e620000000a00 */
[----:B------:R-:W2:Y:S01]  /*6b10*/  LDCU.64 UR4, c[0x4][0x10] ;  /* 0x01000200ff0477ac */ /* 0x000ea20008000a00 */
[----:B---3--:R-:W-:Y:S01]  /*6b20*/  MOV R5, UR9 ;  /* 0x0000000900057c02 */ /* 0x008fe20008000f00 */
[----:B------:R-:W-:Y:S01]  /*6b30*/  IMAD.U32 R4, RZ, RZ, UR8 ;  /* 0x00000008ff047e24 */ /* 0x000fe2000f8e00ff */
[----:B-----5:R-:W-:Y:S01]  /*6b40*/  MOV R7, UR7 ;  /* 0x0000000700077c02 */ /* 0x020fe20008000f00 */
[----:B------:R-:W-:Y:S01]  /*6b50*/  IMAD.U32 R6, RZ, RZ, UR6 ;  /* 0x00000006ff067e24 */ /* 0x000fe2000f8e00ff */
[----:B--2---:R-:W-:Y:S01]  /*6b60*/  MOV R11, UR5 ;  /* 0x00000005000b7c02 */ /* 0x004fe20008000f00 */
[----:B------:R-:W-:Y:S02]  /*6b70*/  IMAD.U32 R10, RZ, RZ, UR4 ;  /* 0x00000004ff0a7e24 */ /* 0x000fe4000f8e00ff */
[----:B------:R-:W-:Y:S07]  /*6b80*/  LEPC R20, `(.L_x_118) ;  /* 0x000000001014794e */ /* 0x000fee0000000000 */
[----:B-1--4-:R-:W-:Y:S05]  /*6b90*/  CALL.ABS.NOINC R2 ;  /* 0x0000000002007343 */ /* 0x012fea0003c00000 */
.L_x_118:
[----:B------:R-:W-:Y:S05]  /*6ba0*/  WARPSYNC.ALL ;  /* 0x0000000000007948 */ /* 0x000fea0003800000 */
[----:B------:R-:W-:Y:S01]  /*6bb0*/  R2UR UR4, R25 ;  /* 0x00000000190472ca */ /* 0x000fe200000e0000 */
[--C-:B----4-:R-:W-:Y:S01]  /*6bc0*/  HADD2.F32 R3, -RZ, R28.reuse.H0_H0 ;  /* 0x2000001cff037230 */ /* 0x110fe20000004100 */
[----:B------:R-:W-:Y:S01]  /*6bd0*/  ISETP.NE.AND P0, PT, R57, RZ, PT ;  /* 0x000000ff3900720c */ /* 0x000fe20003f05270 */
[--C-:B------:R-:W-:Y:S01]  /*6be0*/  HADD2.F32 R20, -RZ, R29.reuse.H0_H0 ;  /* 0x2000001dff147230 */ /* 0x100fe20000004100 */
[----:B------:R-:W-:Y:S01]  /*6bf0*/  BSSY.RECONVERGENT B0, `(.L_x_119) ;  /* 0x000004c000007945 */ /* 0x000fe20003800200 */
[----:B------:R-:W-:Y:S08]  /*6c00*/  HADD2.F32 R21, -RZ, R29.H1_H1 ;  /* 0x3000001dff157230 */ /* 0x000ff00000004100 */
[----:B------:R-:W3:Y:S02]  /*6c10*/  LDTM.16dp256bit.x4 R4, tmem[UR4] ;  /* 0x00000004000479ee */ /* 0x000ee40008120000 */
[C---:B---3--:R-:W-:Y:S01]  /*6c20*/  FMUL R0, R24.reuse, R4 ;  /* 0x0000000418007220 */ /* 0x048fe20000400000 */
[----:B------:R-:W-:Y:S02]  /*6c30*/  HADD2.F32 R4, -RZ, R28.H1_H1 ;  /* 0x3000001cff047230 */ /* 0x000fe40000004100 */
[C---:B-1----:R-:W-:Y:S01]  /*6c40*/  FMUL R2, R24.reuse, R5 ;  /* 0x0000000518027220 */ /* 0x042fe20000400000 */
[C---:B------:R-:W-:Y:S01]  /*6c50*/  FMUL R7, R24.reuse, R7 ;  /* 0x0000000718077220 */ /* 0x040fe20000400000 */
[C---:B------:R-:W-:Y:S01]  /*6c60*/  FFMA R0, R27.reuse, R3, R0 ;  /* 0x000000031b007223 */ /* 0x040fe20000000000 */
[C---:B------:R-:W-:Y:S01]  /*6c70*/  FMUL R3, R24.reuse, R6 ;  /* 0x0000000618037220 */ /* 0x040fe20000400000 */
[C---:B------:R-:W-:Y:S01]  /*6c80*/  FFMA R2, R27.reuse, R4, R2 ;  /* 0x000000041b027223 */ /* 0x040fe20000000002 */
[C---:B------:R-:W-:Y:S01]  /*6c90*/  FMUL R4, R24.reuse, R8 ;  /* 0x0000000818047220 */ /* 0x040fe20000400000 */
[C---:B------:R-:W-:Y:S01]  /*6ca0*/  FMUL R8, R24.reuse, R12 ;  /* 0x0000000c18087220 */ /* 0x040fe20000400000 */
[C---:B------:R-:W-:Y:S01]  /*6cb0*/  FFMA R3, R27.reuse, R20, R3 ;  /* 0x000000141b037223 */ /* 0x040fe20000000003 */
[----:B------:R-:W-:Y:S01]  /*6cc0*/  FMUL R12, R24, R16 ;  /* 0x00000010180c7220 */ /* 0x000fe20000400000 */
[--C-:B------:R-:W-:Y:S01]  /*6cd0*/  HADD2.F32 R16, -RZ, R30.reuse.H0_H0 ;  /* 0x2000001eff107230 */ /* 0x100fe20000004100 */
[----:B------:R-:W-:Y:S01]  /*6ce0*/  F2FP.F16.F32.PACK_AB R32, R2, R0 ;  /* 0x000000000220723e */ /* 0x000fe200000000ff */
[----:B------:R-:W-:Y:S02]  /*6cf0*/  HADD2.F32 R0, -RZ, R30.H1_H1 ;  /* 0x3000001eff007230 */ /* 0x000fe40000004100 */
[C---:B------:R-:W-:Y:S01]  /*6d00*/  FFMA R7, R27.reuse, R21, R7 ;  /* 0x000000151b077223 */ /* 0x040fe20000000007 */
[C---:B------:R-:W-:Y:S01]  /*6d10*/  FMUL R5, R24.reuse, R9 ;  /* 0x0000000918057220 */ /* 0x040fe20000400000 */
[--C-:B------:R-:W-:Y:S02]  /*6d20*/  HADD2.F32 R2, -RZ, R31.reuse.H0_H0 ;  /* 0x2000001fff027230 */ /* 0x100fe40000004100 */
[C---:B------:R-:W-:Y:S01]  /*6d30*/  FFMA R4, R27.reuse, R16, R4 ;  /* 0x000000101b047223 */ /* 0x040fe20000000004 */
[C---:B------:R-:W-:Y:S01]  /*6d40*/  FMUL R6, R24.reuse, R10 ;  /* 0x0000000a18067220 */ /* 0x040fe20000400000 */
[C---:B------:R-:W-:Y:S01]  /*6d50*/  FFMA R5, R27.reuse, R0, R5 ;  /* 0x000000001b057223 */ /* 0x040fe20000000005 */
[----:B------:R-:W-:Y:S02]  /*6d60*/  HADD2.F32 R16, -RZ, R31.H1_H1 ;  /* 0x3000001fff107230 */ /* 0x000fe40000004100 */
[C---:B------:R-:W-:Y:S01]  /*6d70*/  FMUL R11, R24.reuse, R11 ;  /* 0x0000000b180b7220 */ /* 0x040fe20000400000 */
[----:B------:R-:W-:Y:S01]  /*6d80*/  FFMA R6, R27, R2, R6 ;  /* 0x000000021b067223 */ /* 0x000fe20000000006 */
[--C-:B------:R-:W-:Y:S01]  /*6d90*/  HADD2.F32 R0, -RZ, R36.reuse.H0_H0 ;  /* 0x20000024ff007230 */ /* 0x100fe20000004100 */
[----:B------:R-:W-:Y:S01]  /*6da0*/  F2FP.F16.F32.PACK_AB R33, R7, R3 ;  /* 0x000000030721723e */ /* 0x000fe200000000ff */
[----:B------:R-:W-:Y:S02]  /*6db0*/  HADD2.F32 R2, -RZ, R36.H1_H1 ;  /* 0x30000024ff027230 */ /* 0x000fe40000004100 */
[C---:B------:R-:W-:Y:S01]  /*6dc0*/  FMUL R9, R24.reuse, R13 ;  /* 0x0000000d18097220 */ /* 0x040fe20000400000 */
[--C-:B------:R-:W-:Y:S02]  /*6dd0*/  HADD2.F32 R3, -RZ, R37.reuse.H0_H0 ;  /* 0x20000025ff037230 */ /* 0x100fe40000004100 */
[C---:B------:R-:W-:Y:S01]  /*6de0*/  FMUL R10, R24.reuse, R14 ;  /* 0x0000000e180a7220 */ /* 0x040fe20000400000 */
[C---:B------:R-:W-:Y:S01]  /*6df0*/  FFMA R11, R27.reuse, R16, R11 ;  /* 0x000000101b0b7223 */ /* 0x040fe2000000000b */
[C---:B------:R-:W-:Y:S01]  /*6e00*/  FFMA R8, R27.reuse, R0, R8 ;  /* 0x000000001b087223 */ /* 0x040fe20000000008 */
[C---:B------:R-:W-:Y:S01]  /*6e10*/  FFMA R9, R27.reuse, R2, R9 ;  /* 0x000000021b097223 */ /* 0x040fe20000000009 */
[----:B------:R-:W-:Y:S02]  /*6e20*/  HADD2.F32 R0, -RZ, R37.H1_H1 ;  /* 0x30000025ff007230 */ /* 0x000fe40000004100 */
[----:B------:R-:W-:Y:S01]  /*6e30*/  FFMA R10, R27, R3, R10 ;  /* 0x000000031b0a7223 */ /* 0x000fe2000000000a */
[C---:B------:R-:W-:Y:S01]  /*6e40*/  FMUL R15, R24.reuse, R15 ;  /* 0x0000000f180f7220 */ /* 0x040fe20000400000 */
[--C-:B------:R-:W-:Y:S01]  /*6e50*/  HADD2.F32 R2, -RZ, R38.reuse.H0_H0 ;  /* 0x20000026ff027230 */ /* 0x100fe20000004100 */
[----:B------:R-:W-:Y:S01]  /*6e60*/  F2FP.F16.F32.PACK_AB R34, R5, R4 ;  /* 0x000000040522723e */ /* 0x000fe200000000ff */
[----:B------:R-:W-:Y:S02]  /*6e70*/  HADD2.F32 R3, -RZ, R38.H1_H1 ;  /* 0x30000026ff037230 */ /* 0x000fe40000004100 */
[C---:B------:R-:W-:Y:S01]  /*6e80*/  FMUL R13, R24.reuse, R17 ;  /* 0x00000011180d7220 */ /* 0x040fe20000400000 */
[--C-:B------:R-:W-:Y:S02]  /*6e90*/  HADD2.F32 R4, -RZ, R39.reuse.H0_H0 ;  /* 0x20000027ff047230 */ /* 0x100fe40000004100 */
[C---:B------:R-:W-:Y:S01]  /*6ea0*/  FMUL R14, R24.reuse, R18 ;  /* 0x00000012180e7220 */ /* 0x040fe20000400000 */
[----:B------:R-:W-:Y:S02]  /*6eb0*/  HADD2.F32 R5, -RZ, R39.H1_H1 ;  /* 0x30000027ff057230 */ /* 0x000fe40000004100 */
[C---:B------:R-:W-:Y:S01]  /*6ec0*/  FFMA R15, R27.reuse, R0, R15 ;  /* 0x000000001b0f7223 */ /* 0x040fe2000000000f */
[----:B------:R-:W-:Y:S01]  /*6ed0*/  FMUL R19, R24, R19 ;  /* 0x0000001318137220 */ /* 0x000fe20000400000 */
[C---:B------:R-:W-:Y:S01]  /*6ee0*/  FFMA R12, R27.reuse, R2, R12 ;  /* 0x000000021b0c7223 */ /* 0x040fe2000000000c */
[C---:B------:R-:W-:Y:S01]  /*6ef0*/  FFMA R13, R27.reuse, R3, R13 ;  /* 0x000000031b0d7223 */ /* 0x040fe2000000000d */
[C---:B------:R-:W-:Y:S01]  /*6f00*/  FFMA R14, R27.reuse, R4, R14 ;  /* 0x000000041b0e7223 */ /* 0x040fe2000000000e */
[----:B------:R-:W-:Y:S01]  /*6f10*/  FFMA R19, R27, R5, R19 ;  /* 0x000000051b137223 */ /* 0x000fe20000000013 */
[----:B------:R-:W-:Y:S02]  /*6f20*/  F2FP.F16.F32.PACK_AB R35, R11, R6 ;  /* 0x000000060b23723e */ /* 0x000fe400000000ff */
[----:B------:R-:W-:Y:S02]  /*6f30*/  F2FP.F16.F32.PACK_AB R8, R9, R8 ;  /* 0x000000080908723e */ /* 0x000fe400000000ff */
[----:B------:R-:W-:Y:S01]  /*6f40*/  F2FP.F16.F32.PACK_AB R9, R15, R10 ;  /* 0x0000000a0f09723e */ /* 0x000fe200000000ff */
[----:B------:R1:W-:Y:S01]  /*6f50*/  STSM.16.M88.4 [R60+0x400], R32 ;  /* 0x000400203c007844 */ /* 0x0003e20000000200 */
[----:B------:R-:W-:Y:S02]  /*6f60*/  F2FP.F16.F32.PACK_AB R10, R13, R12 ;  /* 0x0000000c0d0a723e */ /* 0x000fe400000000ff */
[----:B------:R-:W-:Y:S05]  /*6f70*/  F2FP.F16.F32.PACK_AB R11, R19, R14 ;  /* 0x0000000e130b723e */ /* 0x000fea00000000ff */
[----:B------:R1:W-:Y:S01]  /*6f80*/  STSM.16.M88.4 [R59+0x400], R8 ;  /* 0x000400083b007844 */ /* 0x0003e20000000200 */
[----:B------:R-:W-:Y:S01]  /*6f90*/  @!PT LDS RZ, [RZ] ;  /* 0x00000000fffff984 */ /* 0x000fe20000000800 */
[----:B------:R-:W-:Y:S01]  /*6fa0*/  @!PT LDS RZ, [RZ] ;  /* 0x00000000fffff984 */ /* 0x000fe20000000800 */
[----:B------:R-:W-:Y:S01]  /*6fb0*/  @!PT LDS RZ, [RZ] ;  /* 0x00000000fffff984 */ /* 0x000fe20000000800 */
[----:B------:R-:W-:Y:S01]  /*6fc0*/  @!PT LDS RZ, [RZ] ;  /* 0x00000000fffff984 */ /* 0x000fe20000000800 */
[----:B------:R3:W-:Y:S07]  /*6fd0*/  MEMBAR.ALL.CTA ;  /* 0x0000000000007992 */ /* 0x0007ee0000008000 */
[----:B---3--:R-:W3:Y:S02]  /*6fe0*/  FENCE.VIEW.ASYNC.S ;  /* 0x00000000000073c6 */ /* 0x008ee40000000000 */
[----:B---3--:R-:W-:Y:S06]  /*6ff0*/  BAR.SYNC.DEFER_BLOCKING 0x1, 0x80 ;  /* 0x0042000000007b1d */ /* 0x008fec0000010000 */
[----:B------:R-:W-:Y:S05]  /*7000*/  @P0 BRA `(.L_x_120) ;  /* 0x0000000000280947 */ /* 0x000fea0003800000 */
[----:B------:R-:W3:Y:S01]  /*7010*/  LDCU.64 UR6, c[0x0][0x348] ;  /* 0x00006900ff0677ac */ /* 0x000ee20008000a00 */
[----:B------:R-:W-:Y:S01]  /*7020*/  UIADD3 UR4, UPT, UPT, UR44, 0x400, URZ ;  /* 0x000004002c047890 */ /* 0x000fe2000fffe0ff */
[----:B------:R-:W-:Y:S05]  /*7030*/  UMOV UR51, UR36 ;  /* 0x0000002400337c82 */ /* 0x000fea0008000000 */
[----:B------:R-:W-:Y:S04]  /*7040*/  MOV R50, UR4 ;  /* 0x0000000400327c02 */ /* 0x000fe80008000f00 */
[----:B------:R-:W-:Y:S01]  /*7050*/  R2UR UR48, R50 ;  /* 0x00000000323072ca */ /* 0x000fe200000e0000 */
[----:B---3--:R-:W-:Y:S04]  /*7060*/  UIADD3 UR4, UP0, UPT, UR6, 0x680, URZ ;  /* 0x0000068006047890 */ /* 0x008fe8000ff1e0ff */
[----:B------:R-:W-:Y:S09]  /*7070*/  UIADD3.X UR5, UPT, UPT, URZ, UR7, URZ, UP0, !UPT ;  /* 0x00000007ff057290 */ /* 0x000ff200087fe4ff */
[----:B------:R3:W-:Y:S01]  /*7080*/  UTMASTG.3D [UR48], [UR4] ;  /* 0x00000030040073b5 */ /* 0x0007e20008010000 */
[----:B------:R0:W-:Y:S01]  /*7090*/  UTMACMDFLUSH ;  /* 0x00000000000079b7 */ /* 0x0001e20000000000 */
[----:B---3--:R-:W-:Y:S04]  /*70a0*/  DEPBAR.LE SB0, 0x1 ;  /* 0x000080400000791a */ /* 0x008fe80000000000 */
.L_x_120:
[----:B------:R-:W-:Y:S05]  /*70b0*/  BSYNC.RECONVERGENT B0 ;  /* 0x0000000000007941 */ /* 0x000fea0003800200 */
.L_x_119:
[----:B------:R-:W-:Y:S01]  /*70c0*/  BAR.SYNC.DEFER_BLOCKING 0x1, 0x80 ;  /* 0x0042000000007b1d */ /* 0x000fe20000010000 */
[----:B------:R-:W-:Y:S01]  /*70d0*/  ISETP.NE.AND P1, PT, R58, RZ, PT ;  /* 0x000000ff3a00720c */ /* 0x000fe20003f25270 */
[----:B------:R-:W-:Y:S01]  /*70e0*/  UISETP.NE.AND UP0, UPT, UR47, URZ, UPT ;  /* 0x000000ff2f00728c */ /* 0x000fe2000bf05270 */
[----:B------:R-:W-:Y:S11]  /*70f0*/  LEA R4, R61, UR44, 0x3 ;  /* 0x0000002c3d047c11 */ /* 0x000ff6000f8e18ff */
[----:B------:R-:W-:Y:S01]  /*7100*/  @P1 SHF.L.U32 R3, R55, 0x1f, RZ ;  /* 0x0000001f37031819 */ /* 0x000fe200000006ff */
[----:B------:R-:W-:Y:S06]  /*7110*/  BRA.U !UP0, `(.L_x_121) ;  /* 0x0000000108247547 */ /* 0x000fec000b800000 */
[----:B------:R-:W3:Y:S01]  /*7120*/  S2R R0, SR_CgaCtaId ;  /* 0x0000000000007919 */ /* 0x000ee20000008800 */
[----:B------:R-:W-:Y:S01]  /*7130*/  IMAD.U32 R2, RZ, RZ, UR46 ;  /* 0x0000002eff027e24 */ /* 0x000fe2000f8e00ff */
[----:B------:R-:W-:Y:S04]  /*7140*/  UIADD3 UR4, UPT, UPT, UR46, 0x1, URZ ;  /* 0x000000012e047890 */ /* 0x000fe8000fffe0ff */
[----:B------:R-:W-:Y:S01]  /*7150*/  @P1 LEA R2, R2, UR44, 0x3 ;  /* 0x0000002c02021c11 */ /* 0x000fe2000f8e18ff */
[----:B------:R-:W-:Y:S04]  /*7160*/  UISETP.NE.AND UP0, UPT, UR4, 0x4, UPT ;  /* 0x000000040400788c */ /* 0x000fe8000bf05270 */
[----:B------:R-:W-:Y:S01]  /*7170*/  @P1 VIADD R2, R2, 0x130 ;  /* 0x0000013002021836 */ /* 0x000fe20000000000 */
[----:B------:R-:W-:Y:S04]  /*7180*/  USEL UR46, UR4, URZ, UP0 ;  /* 0x000000ff042e7287 */ /* 0x000fe80008000000 */
[----:B---3--:R-:W-:Y:S04]  /*7190*/  @P1 PRMT R0, R0, 0x654, R2 ;  /* 0x0000065400001816 */ /* 0x008fe80000000002 */
[----:B------:R3:W-:Y:S04]  /*71a0*/  @P1 SYNCS.ARRIVE.TRANS64.RED.A1T0 RZ, [R0+URZ], RZ ;  /* 0x000000ff00ff19a7 */ /* 0x0007e800081004ff */
.L_x_121:
[----:B------:R-:W4:Y:S01]  /*71b0*/  @P1 SYNCS.PHASECHK.TRANS64.TRYWAIT P0, [R4+URZ+0x110], R3 ;  /* 0x00011003040015a7 */ /* 0x000f2200080011ff */
[----:B------:R-:W-:Y:S01]  /*71c0*/  BSSY B1, `(.L_x_122) ;  /* 0x0000013000017945 */ /* 0x000fe20003800000 */
[----:B----4-:R-:W-:Y:S03]  /*71d0*/  @P1 SEL R63, RZ, 0x1, !P0 ;  /* 0x00000001ff3f1807 */ /* 0x010fe60004000000 */
[----:B------:R-:W-:Y:S05]  /*71e0*/  @!P1 BRA `(.L_x_123) ;  /* 0x0000000000409947 */ /* 0x000fea0003800000 */
[----:B------:R-:W-:Y:S01]  /*71f0*/  ISETP.NE.AND P1, PT, R64, RZ, PT ;  /* 0x000000ff4000720c */ /* 0x000fe20003f25270 */
[----:B------:R-:W-:Y:S01]  /*7200*/  BSSY B0, `(.L_x_124) ;  /* 0x0000009000007945 */ /* 0x000fe20003800000 */
[----:B------:R-:W-:Y:S11]  /*7210*/  ISETP.NE.AND P0, PT, R63, RZ, PT ;  /* 0x000000ff3f00720c */ /* 0x000ff60003f05270 */
[----:B------:R-:W-:Y:S05]  /*7220*/  @P1 IMAD R3, R61, 0x1000, R62 ;  /* 0x000010003d031824 */ /* 0x000fea00078e023e */
[----:B------:R-:W-:Y:S05]  /*7230*/  @P1 IADD3 R2, PT, PT, R3, UR44, RZ ;  /* 0x0000002c03021c10 */ /* 0x000fea000fffe0ff */
[----:B------:R-:W-:Y:S01]  /*7240*/  @P1 IMAD.IADD R2, R56, 0x1, R2 ;  /* 0x0000000138021824 */ /* 0x000fe200078e0202 */
[----:B------:R-:W-:Y:S06]  /*7250*/  @P0 BRA `(.L_x_125) ;  /* 0x00000000000c0947 */ /* 0x000fec0003800000 */
[----:B---3--:R-:W-:Y:S04]  /*7260*/  SHF.L.U32 R0, R55, 0x1f, RZ ;  /* 0x0000001f37007819 */ /* 0x008fe800000006ff */
[----:B------:R-:W3:Y:S02]  /*7270*/  SYNCS.PHASECHK.TRANS64.TRYWAIT P0, [R4+URZ+0x110], R0 ;  /* 0x00011000040075a7 */ /* 0x000ee400080011ff */
[----:B---3--:R-:W-:Y:S05]  /*7280*/  @!P0 BRA `(.L_x_126) ;  /* 0x0000002800e08947 */ /* 0x008fea0003800000 */
.L_x_125:
[----:B------:R-:W-:Y:S05]  /*7290*/  BSYNC B0 ;  /* 0x0000000000007941 */ /* 0x000fea0003800000 */
.L_x_124:
[----:B------:R-:W-:Y:S02]  /*72a0*/  ISETP.NE.AND P0, PT, R64, RZ, PT ;  /* 0x000000ff4000720c */ /* 0x000fe40003f05270 */
[----:B------:R-:W-:Y:S11]  /*72b0*/  IADD3 R61, PT, PT, R61, 0x1, RZ ;  /* 0x000000013d3d7810 */ /* 0x000ff60007ffe0ff */
[----:B------:R-:W-:Y:S05]  /*72c0*/  @P0 WARPSYNC.ALL ;  /* 0x0000000000000948 */ /* 0x000fea0003800000 */
[----:B------:R4:W1:Y:S04]  /*72d0*/  @P0 LDSM.16.M88.4 R28, [R3+UR44+0x400] ;  /* 0x0004002c031c083b */ /* 0x0008680008000200 */
[----:B------:R4:W1:Y:S02]  /*72e0*/  @P0 LDSM.16.M88.4 R36, [R2+0x400] ;  /* 0x000400000224083b */ /* 0x0008640000000200 */
.L_x_123:
[----:B------:R-:W-:Y:S05]  /*72f0*/  BSYNC B1 ;  /* 0x0000000000017941 */ /* 0x000fea0003800000 */
.L_x_122:
[----:B---3--:R-:W-:Y:S05]  /*7300*/  VIADD R0, R25, 0x20 ;  /* 0x0000002019007836 */ /* 0x008fea0000000000 */
[----:B------:R-:W-:Y:S04]  /*7310*/  SHF.R.U32.HI R0, RZ, 0x15, R0 ;  /* 0x00000015ff007819 */ /* 0x000fe80000011600 */
[----:B------:R-:W-:Y:S11]  /*7320*/  LOP3.LUT P0, RZ, R0, 0x3, R46, 0x48, !PT ;  /* 0x0000000300ff7812 */ /* 0x000ff6000780482e */
[----:B------:R-:W-:Y:S02]  /*7330*/  @!UPT UIADD3 URZ, UPT, UPT, URZ, URZ, URZ ;  /* 0x000000fffffff290 */ /* 0x000fe4000fffe0ff */
[----:B------:R-:W-:Y:S05]  /*7340*/  @!P0 BRA `(.L_x_127) ;  /* 0x0000000000408947 */ /* 0x000fea0003800000 */
[----:B------:R-:W3:Y:S01]  /*7350*/  LDCU.64 UR8, c[0x4][0x70] ;  /* 0x01000e00ff0877ac */ /* 0x000ee20008000a00 */
[----:B----4-:R-:W-:Y:S01]  /*7360*/  MOV R3, 0x0 ;  /* 0x0000000000037802 */ /* 0x010fe20000000f00 */
[----:B------:R-:W-:Y:S02]  /*7370*/  HFMA2 R12, -RZ, RZ, 0, 5.9604644775390625e-08 ;  /* 0x00000001ff0c7431 */ /* 0x000fe400000001ff */
[----:B-1----:R-:W-:Y:S02]  /*7380*/  IMAD.MOV.U32 R8, RZ, RZ, 0x192 ;  /* 0x00000192ff087424 */ /* 0x002fe400078e00ff */
[----:B------:R-:W-:Y:S01]  /*7390*/  IMAD.MOV.U32 R13, RZ, RZ, RZ ;  /* 0x000000ffff0d7224 */ /* 0x000fe200078e00ff */
[----:B------:R-:W1:Y:S01]  /*73a0*/  LDCU.64 UR6, c[0x4][0x78] ;  /* 0x01000f00ff0677ac */ /* 0x000e620008000a00 */
[----:B------:R-:W4:Y:S01]  /*73b0*/  LDC.64 R2, c[0x4][R3] ;  /* 0x0100000003027b82 */ /* 0x000f220000000a00 */
[----:B------:R-:W5:Y:S01]  /*73c0*/  LDCU.64 UR4, c[0x4][0x10] ;  /* 0x01000200ff0477ac */ /* 0x000f620008000a00 */
[----:B---3--:R-:W-:Y:S01]  /*73d0*/  MOV R5, UR9 ;  /* 0x0000000900057c02 */ /* 0x008fe20008000f00 */
[----:B------:R-:W-:Y:S01]  /*73e0*/  IMAD.U32 R4, RZ, RZ, UR8 ;  /* 0x00000008ff047e24 */ /* 0x000fe2000f8e00ff */
[----:B-1----:R-:W-:Y:S01]  /*73f0*/  MOV R7, UR7 ;  /* 0x0000000700077c02 */ /* 0x002fe20008000f00 */
[----:B------:R-:W-:Y:S01]  /*7400*/  IMAD.U32 R6, RZ, RZ, UR6 ;  /* 0x00000006ff067e24 */ /* 0x000fe2000f8e00ff */
[----:B-----5:R-:W-:Y:S01]  /*7410*/  MOV R11, UR5 ;  /* 0x00000005000b7c02 */ /* 0x020fe20008000f00 */
[----:B------:R-:W-:Y:S02]  /*7420*/  IMAD.U32 R10, RZ, RZ, UR4 ;  /* 0x00000004ff0a7e24 */ /* 0x000fe4000f8e00ff */
[----:B------:R-:W-:Y:S07]  /*7430*/  LEPC R20, `(.L_x_127) ;  /* 0x000000001014794e */ /* 0x000fee0000000000 */
[----:B--2-4-:R-:W-:Y:S05]  /*7440*/  CALL.ABS.NOINC R2 ;  /* 0x0000000002007343 */ /* 0x014fea0003c00000 */
.L_x_127:
[----:B------:R-:W-:Y:S01]  /*7450*/  ISETP.NE.AND P6, PT, R58, RZ, PT ;  /* 0x000000ff3a00720c */ /* 0x000fe20003fc5270 */
[----:B------:R-:W-:Y:S05]  /*7460*/  WARPSYNC.ALL ;  /* 0x0000000000007948 */ /* 0x000fea0003800000 */
[----:B------:R-:W-:Y:S01]  /*7470*/  R2UR UR4, R25 ;  /* 0x00000000190472ca */ /* 0x000fe200000e0000 */
[--C-:B-1--4-:R-:W-:Y:S01]  /*7480*/  HADD2.F32 R3, -RZ, R28.reuse.H0_H0 ;  /* 0x2000001cff037230 */ /* 0x112fe20000004100 */
[----:B------:R-:W1:Y:S01]  /*7490*/  S2R R65, SR_CgaCtaId ;  /* 0x0000000000417919 */ /* 0x000e620000008800 */
[--C-:B------:R-:W-:Y:S01]  /*74a0*/  HADD2.F32 R20, -RZ, R29.reuse.H0_H0 ;  /* 0x2000001dff147230 */ /* 0x100fe20000004100 */
[----:B------:R-:W-:Y:S01]  /*74b0*/  ISETP.NE.AND P0, PT, R57, RZ, PT ;  /* 0x000000ff3900720c */ /* 0x000fe20003f05270 */
[----:B------:R-:W-:Y:S01]  /*74c0*/  HADD2.F32 R21, -RZ, R29.H1_H1 ;  /* 0x3000001dff157230 */ /* 0x000fe20000004100 */
[----:B------:R-:W-:Y:S07]  /*74d0*/  BSSY.RECONVERGENT B0, `(.L_x_128) ;  /* 0x0000051000007945 */ /* 0x000fee0003800200 */
[----:B------:R-:W3:Y:S02]  /*74e0*/  LDTM.16dp256bit.x4 R4, tmem[UR4+0x20] ;  /* 0x00002004000479ee */ /* 0x000ee40008120000 */
[C---:B---3--:R-:W-:Y:S01]  /*74f0*/  FMUL R0, R24.reuse, R4 ;  /* 0x0000000418007220 */ /* 0x048fe20000400000 */
[----:B------:R-:W-:Y:S02]  /*7500*/  HADD2.F32 R4, -RZ, R28.H1_H1 ;  /* 0x3000001cff047230 */ /* 0x000fe40000004100 */
[C---:B------:R-:W-:Y:S01]  /*7510*/  FMUL R2, R24.reuse, R5 ;  /* 0x0000000518027220 */ /* 0x040fe20000400000 */
[C---:B------:R-:W-:Y:S01]  /*7520*/  FMUL R7, R24.reuse, R7 ;  /* 0x0000000718077220 */ /* 0x040fe20000400000 */
[C---:B------:R-:W-:Y:S01]  /*7530*/  FFMA R0, R27.reuse, R3, R0 ;  /* 0x000000031b007223 */ /* 0x040fe20000000000 */
[C---:B------:R-:W-:Y:S01]  /*7540*/  FMUL R3, R24.reuse, R6 ;  /* 0x0000000618037220 */ /* 0x040fe20000400000 */
[C---:B------:R-:W-:Y:S01]  /*7550*/  FFMA R2, R27.reuse, R4, R2 ;  /* 0x000000041b027223 */ /* 0x040fe20000000002 */
[C---:B------:R-:W-:Y:S01]  /*7560*/  FMUL R4, R24.reuse, R8 ;  /* 0x0000000818047220 */ /* 0x040fe20000400000 */
[----:B------:R-:W-:Y:S01]  /*7570*/  FMUL R8, R24, R12 ;  /* 0x0000000c18087220 */ /* 0x000fe20000400000 */
[C---:B------:R-:W-:Y:S01]  /*7580*/  FFMA R3, R27.reuse, R20, R3 ;  /* 0x000000141b037223 */ /* 0x040fe20000000003 */
[----:B------:R-:W-:Y:S01]  /*7590*/  FFMA R7, R27, R21, R7 ;  /* 0x000000151b077223 */ /* 0x000fe20000000007 */
[----:B------:R-:W-:Y:S01]  /*75a0*/  F2FP.F16.F32.PACK_AB R32, R2, R0 ;  /* 0x000000000220723e */ /* 0x000fe200000000ff */
[C---:B------:R-:W-:Y:S01]  /*75b0*/  FMUL R12, R24.reuse, R16 ;  /* 0x00000010180c7220 */ /* 0x040fe20000400000 */
[--C-:B------:R-:W-:Y:S02]  /*75c0*/  HADD2.F32 R16, -RZ, R30.reuse.H0_H0 ;  /* 0x2000001eff107230 */ /* 0x100fe40000004100 */
[C---:B------:R-:W-:Y:S01]  /*75d0*/  FMUL R5, R24.reuse, R9 ;  /* 0x0000000918057220 */ /* 0x040fe20000400000 */
[----:B------:R-:W-:Y:S01]  /*75e0*/  F2FP.F16.F32.PACK_AB R33, R7, R3 ;  /* 0x000000030721723e */ /* 0x000fe200000000ff */
[----:B------:R-:W-:Y:S02]  /*75f0*/  HADD2.F32 R0, -RZ, R30.H1_H1 ;  /* 0x3000001eff007230 */ /* 0x000fe40000004100 */
[C---:B------:R-:W-:Y:S01]  /*7600*/  FMUL R6, R24.reuse, R10 ;  /* 0x0000000a18067220 */ /* 0x040fe20000400000 */
[--C-:B------:R-:W-:Y:S02]  /*7610*/  HADD2.F32 R2, -RZ, R31.reuse.H0_H0 ;  /* 0x2000001fff027230 */ /* 0x100fe40000004100 */
[C---:B------:R-:W-:Y:S01]  /*7620*/  FMUL R11, R24.reuse, R11 ;  /* 0x0000000b180b7220 */ /* 0x040fe20000400000 */
[----:B------:R-:W-:Y:S02]  /*7630*/  HADD2.F32 R3, -RZ, R31.H1_H1 ;  /* 0x3000001fff037230 */ /* 0x000fe40000004100 */
[C---:B------:R-:W-:Y:S01]  /*7640*/  FFMA R4, R27.reuse, R16, R4 ;  /* 0x000000101b047223 */ /* 0x040fe20000000004 */
[C---:B------:R-:W-:Y:S01]  /*7650*/  FFMA R5, R27.reuse, R0, R5 ;  /* 0x000000001b057223 */ /* 0x040fe20000000005 */
[C---:B------:R-:W-:Y:S01]  /*7660*/  FFMA R6, R27.reuse, R2, R6 ;  /* 0x000000021b067223 */ /* 0x040fe20000000006 */
[--C-:B------:R-:W-:Y:S02]  /*7670*/  HADD2.F32 R0, -RZ, R36.reuse.H0_H0 ;  /* 0x20000024ff007230 */ /* 0x100fe40000004100 */
[----:B------:R-:W-:Y:S01]  /*7680*/  FFMA R11, R27, R3, R11 ;  /* 0x000000031b0b7223 */ /* 0x000fe2000000000b */
[----:B------:R-:W-:Y:S01]  /*7690*/  HADD2.F32 R2, -RZ, R36.H1_H1 ;  /* 0x30000024ff027230 */ /* 0x000fe20000004100 */
[----:B------:R-:W-:Y:S01]  /*76a0*/  F2FP.F16.F32.PACK_AB R34, R5, R4 ;  /* 0x000000040522723e */ /* 0x000fe200000000ff */
[C---:B------:R-:W-:Y:S01]  /*76b0*/  FMUL R9, R24.reuse, R13 ;  /* 0x0000000d18097220 */ /* 0x040fe20000400000 */
[--C-:B------:R-:W-:Y:S01]  /*76c0*/  HADD2.F32 R3, -RZ, R37.reuse.H0_H0 ;  /* 0x20000025ff037230 */ /* 0x100fe20000004100 */
[----:B------:R-:W-:Y:S01]  /*76d0*/  F2FP.F16.F32.PACK_AB R35, R11, R6 ;  /* 0x000000060b23723e */ /* 0x000fe200000000ff */
[C---:B------:R-:W-:Y:S01]  /*76e0*/  FMUL R10, R24.reuse, R14 ;  /* 0x0000000e180a7220 */ /* 0x040fe20000400000 */
[C---:B------:R-:W-:Y:S01]  /*76f0*/  FFMA R8, R27.reuse, R0, R8 ;  /* 0x000000001b087223 */ /* 0x040fe20000000008 */
[C---:B------:R-:W-:Y:S01]  /*7700*/  FFMA R9, R27.reuse, R2, R9 ;  /* 0x000000021b097223 */ /* 0x040fe20000000009 */
[----:B------:R-:W-:Y:S01]  /*7710*/  HADD2.F32 R0, -RZ, R37.H1_H1 ;  /* 0x30000025ff007230 */ /* 0x000fe20000004100 */
[----:B------:R3:W-:Y:S01]  /*7720*/  STSM.16.M88.4 [R60+0x1400], R32 ;  /* 0x001400203c007844 */ /* 0x0007e20000000200 */
[----:B------:R-:W-:Y:S01]  /*7730*/  FFMA R10, R27, R3, R10 ;  /* 0x000000031b0a7223 */ /* 0x000fe2000000000a */
[C---:B------:R-:W-:Y:S01]  /*7740*/  FMUL R15, R24.reuse, R15 ;  /* 0x0000000f180f7220 */ /* 0x040fe20000400000 */
[----:B------:R-:W-:Y:S01]  /*7750*/  F2FP.F16.F32.PACK_AB R8, R9, R8 ;  /* 0x000000080908723e */ /* 0x000fe200000000ff */
[--C-:B------:R-:W-:Y:S02]  /*7760*/  HADD2.F32 R2, -RZ, R38.reuse.H0_H0 ;  /* 0x20000026ff027230 */ /* 0x100fe40000004100 */
[C---:B------:R-:W-:Y:S01]  /*7770*/  FMUL R13, R24.reuse, R17 ;  /* 0x00000011180d7220 */ /* 0x040fe20000400000 */
[----:B------:R-:W-:Y:S02]  /*7780*/  HADD2.F32 R3, -RZ, R38.H1_H1 ;  /* 0x30000026ff037230 */ /* 0x000fe40000004100 */
[C---:B------:R-:W-:Y:S01]  /*7790*/  FMUL R14, R24.reuse, R18 ;  /* 0x00000012180e7220 */ /* 0x040fe20000400000 */
[--C-:B------:R-:W-:Y:S02]  /*77a0*/  HADD2.F32 R4, -RZ, R39.reuse.H0_H0 ;  /* 0x20000027ff047230 */ /* 0x100fe40000004100 */
[C---:B------:R-:W-:Y:S01]  /*77b0*/  FFMA R15, R27.reuse, R0, R15 ;  /* 0x000000001b0f7223 */ /* 0x040fe2000000000f */
[----:B------:R-:W-:Y:S01]  /*77c0*/  MOV R0, UR46 ;  /* 0x0000002e00007c02 */ /* 0x000fe20008000f00 */
[----:B------:R-:W-:Y:S02]  /*77d0*/  HADD2.F32 R5, -RZ, R39.H1_H1 ;  /* 0x30000027ff057230 */ /* 0x000fe40000004100 */
[----:B------:R-:W-:Y:S01]  /*77e0*/  FMUL R19, R24, R19 ;  /* 0x0000001318137220 */ /* 0x000fe20000400000 */
[C---:B------:R-:W-:Y:S01]  /*77f0*/  FFMA R12, R27.reuse, R2, R12 ;  /* 0x000000021b0c7223 */ /* 0x040fe2000000000c */
[C---:B------:R-:W-:Y:S01]  /*7800*/  FFMA R13, R27.reuse, R3, R13 ;  /* 0x000000031b0d7223 */ /* 0x040fe2000000000d */
[C---:B------:R-:W-:Y:S01]  /*7810*/  FFMA R14, R27.reuse, R4, R14 ;  /* 0x000000041b0e7223 */ /* 0x040fe2000000000e */
[----:B------:R-:W-:Y:S01]  /*7820*/  FFMA R19, R27, R5, R19 ;  /* 0x000000051b137223 */ /* 0x000fe20000000013 */
[----:B------:R-:W-:Y:S02]  /*7830*/  F2FP.F16.F32.PACK_AB R9, R15, R10 ;  /* 0x0000000a0f09723e */ /* 0x000fe400000000ff */
[----:B------:R-:W-:Y:S02]  /*7840*/  F2FP.F16.F32.PACK_AB R10, R13, R12 ;  /* 0x0000000c0d0a723e */ /* 0x000fe400000000ff */
[----:B------:R-:W-:Y:S02]  /*7850*/  F2FP.F16.F32.PACK_AB R11, R19, R14 ;  /* 0x0000000e130b723e */ /* 0x000fe400000000ff */
[----:B------:R-:W-:Y:S02]  /*7860*/  @P6 LEA R0, R0, UR44, 0x3 ;  /* 0x0000002c00006c11 */ /* 0x000fe4000f8e18ff */
[----:B------:R-:W-:Y:S01]  /*7870*/  LEA R2, R61, UR44, 0x3 ;  /* 0x0000002c3d027c11 */ /* 0x000fe2000f8e18ff */
[----:B------:R3:W-:Y:S01]  /*7880*/  STSM.16.M88.4 [R59+0x1400], R8 ;  /* 0x001400083b007844 */ /* 0x0007e20000000200 */
[----:B------:R-:W-:Y:S02]  /*7890*/  @P6 IADD3 R0, PT, PT, R0, 0x130, RZ ;  /* 0x0000013000006810 */ /* 0x000fe40007ffe0ff */
[----:B------:R-:W-:Y:S01]  /*78a0*/  @P6 SHF.L.U32 R3, R55, 0x1f, RZ ;  /* 0x0000001f37036819 */ /* 0x000fe200000006ff */
[----:B------:R-:W-:Y:S01]  /*78b0*/  @!PT LDS RZ, [RZ] ;  /* 0x00000000fffff984 */ /* 0x000fe20000000800 */
[----:B------:R-:W-:Y:S01]  /*78c0*/  @!PT LDS RZ, [RZ] ;  /* 0x00000000fffff984 */ /* 0x000fe20000000800 */
[----:B------:R-:W-:Y:S01]  /*78d0*/  @!PT LDS RZ, [RZ] ;  /* 0x00000000fffff984 */ /* 0x000fe20000000800 */
[----:B------:R-:W-:Y:S01]  /*78e0*/  @!PT LDS RZ, [RZ] ;  /* 0x00000000fffff984 */ /* 0x000fe20000000800 */
[----:B------:R4:W-:Y:S06]  /*78f0*/  MEMBAR.ALL.CTA ;  /* 0x0000000000007992 */ /* 0x0009ec0000008000 */
[----:B----4-:R-:W4:Y:S01]  /*7900*/  FENCE.VIEW.ASYNC.S ;  /* 0x00000000000073c6 */ /* 0x010f220000000000 */
[----:B-1----:R-:W-:Y:S01]  /*7910*/  @P6 PRMT R0, R65, 0x654, R0 ;  /* 0x0000065441006816 */ /* 0x002fe20000000000 */
[----:B----4-:R-:W-:Y:S06]  /*7920*/  BAR.SYNC.DEFER_BLOCKING 0x1, 0x80 ;  /* 0x0042000000007b1d */ /* 0x010fec0000010000 */
[----:B------:R-:W-:Y:S05]  /*7930*/  @P0 BRA `(.L_x_129) ;  /* 0x0000000000280947 */ /* 0x000fea0003800000 */
[----:B------:R-:W1:Y:S01]  /*7940*/  LDCU.64 UR6, c[0x0][0x348] ;  /* 0x00006900ff0677ac */ /* 0x000e620008000a00 */
[----:B------:R-:W-:Y:S02]  /*7950*/  UIADD3 UR9, UPT, UPT, UR49, 0x20, URZ ;  /* 0x0000002031097890 */ /* 0x000fe4000fffe0ff */
[----:B------:R-:W-:Y:S01]  /*7960*/  UIADD3 UR8, UPT, UPT, UR44, 0x1400, URZ ;  /* 0x000014002c087890 */ /* 0x000fe2000fffe0ff */
[----:B------:R-:W-:Y:S01]  /*7970*/  UMOV UR10, UR50 ;  /* 0x00000032000a7c82 */ /* 0x000fe20008000000 */
[----:B------:R-:W-:Y:S01]  /*7980*/  UMOV UR11, UR36 ;  /* 0x00000024000b7c82 */ /* 0x000fe20008000000 */
[----:B-1----:R-:W-:Y:S04]  /*7990*/  UIADD3 UR4, UP0, UPT, UR6, 0x680, URZ ;  /* 0x0000068006047890 */ /* 0x002fe8000ff1e0ff */
[----:B------:R-:W-:Y:S09]  /*79a0*/  UIADD3.X UR5, UPT, UPT, URZ, UR7, URZ, UP0, !UPT ;  /* 0x00000007ff057290 */ /* 0x000ff200087fe4ff */
[----:B------:R1:W-:Y:S01]  /*79b0*/  UTMASTG.3D [UR8], [UR4] ;  /* 0x00000008040073b5 */ /* 0x0003e20008010000 */
[----:B------:R0:W-:Y:S01]  /*79c0*/  UTMACMDFLUSH ;  /* 0x00000000000079b7 */ /* 0x0001e20000000000 */
[----:B-1----:R-:W-:Y:S04]  /*79d0*/  DEPBAR.LE SB0, 0x1 ;  /* 0x000080400000791a */ /* 0x002fe80000000000 */
.L_x_129:
[----:B------:R-:W-:Y:S05]  /*79e0*/  BSYNC.RECONVERGENT B0 ;  /* 0x0000000000007941 */ /* 0x000fea0003800200 */
.L_x_128:
[----:B------:R-:W-:Y:S01]  /*79f0*/  BAR.SYNC.DEFER_BLOCKING 0x1, 0x80 ;  /* 0x0042000000007b1d */ /* 0x000fe20000010000 */
[----:B------:R-:W-:Y:S04]  /*7a00*/  UIADD3 UR4, UPT, UPT, UR46, 0x1, URZ ;  /* 0x000000012e047890 */ /* 0x000fe8000fffe0ff */
[----:B------:R-:W-:Y:S04]  /*7a10*/  UISETP.NE.AND UP0, UPT, UR4, 0x4, UPT ;  /* 0x000000040400788c */ /* 0x000fe8000bf05270 */
[----:B------:R-:W-:Y:S01]  /*7a20*/  USEL UR45, UR4, URZ, UP0 ;  /* 0x000000ff042d7287 */ /* 0x000fe20008000000 */
[----:B------:R1:W-:Y:S01]  /*7a30*/  @P6 SYNCS.ARRIVE.TRANS64.RED.A1T0 RZ, [R0+URZ], RZ ;  /* 0x000000ff00ff69a7 */ /* 0x0003e200081004ff */
[----:B------:R-:W-:Y:S01]  /*7a40*/  BSSY B1, `(.L_x_130) ;  /* 0x0000014000017945 */ /* 0x000fe20003800000 */
[----:B------:R-:W4:Y:S02]  /*7a50*/  @P6 SYNCS.PHASECHK.TRANS64.TRYWAIT P0, [R2+URZ+0x110], R3 ;  /* 0x00011003020065a7 */ /* 0x000f2400080011ff */
[----:B----4-:R-:W-:Y:S01]  /*7a60*/  @P6 SEL R63, RZ, 0x1, !P0 ;  /* 0x00000001ff3f6807 */ /* 0x010fe20004000000 */
[----:B-1----:R-:W-:Y:S06]  /*7a70*/  @!P6 BRA `(.L_x_131) ;  /* 0x000000000040e947 */ /* 0x002fec0003800000 */
[----:B------:R-:W-:Y:S01]  /*7a80*/  ISETP.NE.AND P1, PT, R64, RZ, PT ;  /* 0x000000ff4000720c */ /* 0x000fe20003f25270 */
[----:B------:R-:W-:Y:S01]  /*7a90*/  BSSY B0, `(.L_x_132) ;  /* 0x0000009000007945 */ /* 0x000fe20003800000 */
[----:B------:R-:W-:Y:S11]  /*7aa0*/  ISETP.NE.AND P0, PT, R63, RZ, PT ;  /* 0x000000ff3f00720c */ /* 0x000ff60003f05270 */
[----:B------:R-:W-:Y:S05]  /*7ab0*/  @P1 IMAD R3, R61, 0x1000, R62 ;  /* 0x000010003d031824 */ /* 0x000fea00078e023e */
[----:B------:R-:W-:Y:S05]  /*7ac0*/  @P1 IADD3 R0, PT, PT, R3, UR44, RZ ;  /* 0x0000002c03001c10 */ /* 0x000fea000fffe0ff */
[----:B------:R-:W-:Y:S01]  /*7ad0*/  @P1 IMAD.IADD R0, R56, 0x1, R0 ;  /* 0x0000000138001824 */ /* 0x000fe200078e0200 */
[----:B------:R-:W-:Y:S06]  /*7ae0*/  @P0 BRA `(.L_x_133) ;  /* 0x00000000000c0947 */ /* 0x000fec0003800000 */
[----:B------:R-:W-:Y:S04]  /*7af0*/  SHF.L.U32 R4, R55, 0x1f, RZ ;  /* 0x0000001f37047819 */ /* 0x000fe800000006ff */
[----:B------:R-:W1:Y:S02]  /*7b00*/  SYNCS.PHASECHK.TRANS64.TRYWAIT P0, [R2+URZ+0x110], R4 ;  /* 0x00011004020075a7 */ /* 0x000e6400080011ff */
[----:B-1----:R-:W-:Y:S05]  /*7b10*/  @!P0 BRA `(.L_x_134) ;  /* 0x0000002000d08947 */ /* 0x002fea0003800000 */
.L_x_133:
[----:B------:R-:W-:Y:S05]  /*7b20*/  BSYNC B0 ;  /* 0x0000000000007941 */ /* 0x000fea0003800000 */
.L_x_132:
[----:B------:R-:W-:Y:S02]  /*7b30*/  ISETP.NE.AND P0, PT, R64, RZ, PT ;  /* 0x000000ff4000720c */ /* 0x000fe40003f05270 */
[----:B------:R-:W-:Y:S11]  /*7b40*/  IADD3 R61, PT, PT, R61, 0x1, RZ ;  /* 0x000000013d3d7810 */ /* 0x000ff60007ffe0ff */
[----:B------:R-:W-:Y:S05]  /*7b50*/  @P0 WARPSYNC.ALL ;  /* 0x0000000000000948 */ /* 0x000fea0003800000 */
[----:B------:R4:W1:Y:S04]  /*7b60*/  @P0 LDSM.16.M88.4 R28, [R3+UR44+0x400] ;  /* 0x0004002c031c083b */ /* 0x0008680008000200 */
[----:B------:R4:W1:Y:S02]  /*7b70*/  @P0 LDSM.16.M88.4 R36, [R0+0x400] ;  /* 0x000400000024083b */ /* 0x0008640000000200 */
.L_x_131:
[----:B------:R-:W-:Y:S05]  /*7b80*/  BSYNC B1 ;  /* 0x0000000000017941 */ /* 0x000fea0003800000 */
.L_x_130:
[----:B----4-:R-:W-:Y:S05]  /*7b90*/  VIADD R0, R25, 0x40 ;  /* 0x0000004019007836 */ /* 0x010fea0000000000 */
[----:B------:R-:W-:Y:S04]  /*7ba0*/  SHF.R.U32.HI R0, RZ, 0x15, R0 ;  /* 0x00000015ff007819 */ /* 0x000fe80000011600 */
[----:B------:R-:W-:Y:S11]  /*7bb0*/  LOP3.LUT P0, RZ, R0, 0x3, R46, 0x48, !PT ;  /* 0x0000000300ff7812 */ /* 0x000ff6000780482e */
[----:B------:R-:W-:Y:S02]  /*7bc0*/  @!UPT UIADD3 URZ, UPT, UPT, URZ, URZ, URZ ;  /* 0x000000fffffff290 */ /* 0x000fe4000fffe0ff */
[----:B------:R-:W-:Y:S05]  /*7bd0*/  @!P0 BRA `(.L_x_135) ;  /* 0x0000000000408947 */ /* 0x000fea0003800000 */
[----:B------:R-:W4:Y:S01]  /*7be0*/  LDCU.64 UR8, c[0x4][0x70] ;  /* 0x01000e00ff0877ac */ /* 0x000f220008000a00 */
[----:B------:R-:W-:Y:S01]  /*7bf0*/  MOV R3, 0x0 ;  /* 0x0000000000037802 */ /* 0x000fe20000000f00 */
[----:B------:R-:W-:Y:S02]  /*7c00*/  HFMA2 R12, -RZ, RZ, 0, 5.9604644775390625e-08 ;  /* 0x00000001ff0c7431 */ /* 0x000fe400000001ff */
[----:B---3--:R-:W-:Y:S02]  /*7c10*/  IMAD.MOV.U32 R8, RZ, RZ, 0x192 ;  /* 0x00000192ff087424 */ /* 0x008fe400078e00ff */
[----:B------:R-:W-:Y:S01]  /*7c20*/  IMAD.MOV.U32 R13, RZ, RZ, RZ ;  /* 0x000000ffff0d7224 */ /* 0x000fe200078e00ff */
[----:B------:R-:W3:Y:S01]  /*7c30*/  LDCU.64 UR6, c[0x4][0x78] ;  /* 0x01000f00ff0677ac */ /* 0x000ee20008000a00 */
[----:B-1----:R-:W1:Y:S01]  /*7c40*/  LDC.64 R2, c[0x4][R3] ;  /* 0x0100000003027b82 */ /* 0x002e620000000a00 */
[----:B------:R-:W5:Y:S01]  /*7c50*/  LDCU.64 UR4, c[0x4][0x10] ;  /* 0x01000200ff0477ac */ /* 0x000f620008000a00 */
[----:B----4-:R-:W-:Y:S01]  /*7c60*/  MOV R5, UR9 ;  /* 0x0000000900057c02 */ /* 0x010fe20008000f00 */
[----:B------:R-:W-:Y:S01]  /*7c70*/  IMAD.U32 R4, RZ, RZ, UR8 ;  /* 0x00000008ff047e24 */ /* 0x000fe2000f8e00ff */
[----:B---3--:R-:W-:Y:S01]  /*7c80*/  MOV R7, UR7 ;  /* 0x0000000700077c02 */ /* 0x008fe20008000f00 */
[----:B------:R-:W-:Y:S01]  /*7c90*/  IMAD.U32 R6, RZ, RZ, UR6 ;  /* 0x00000006ff067e24 */ /* 0x000fe2000f8e00ff */
[----:B-----5:R-:W-:Y:S01]  /*7ca0*/  MOV R11, UR5 ;  /* 0x00000005000b7c02 */ /* 0x020fe20008000f00 */
[----:B------:R-:W-:Y:S02]  /*7cb0*/  IMAD.U32 R10, RZ, RZ, UR4 ;  /* 0x00000004ff0a7e24 */ /* 0x000fe4000f8e00ff */
[----:B------:R-:W-:Y:S07]  /*7cc0*/  LEPC R20, `(.L_x_135) ;  /* 0x000000001014794e */ /* 0x000fee0000000000 */
[----:B-12---:R-:W-:Y:S05]  /*7cd0*/  CALL.ABS.NOINC R2 ;  /* 0x0000000002007343 */ /* 0x006fea0003c00000 */
.L_x_135:
[----:B------:R-:W-:Y:S01]  /*7ce0*/  ISETP.NE.AND P6, PT, R58, RZ, PT ;  /* 0x000000ff3a00720c */ /* 0x000fe20003fc5270 */
[----:B------:R-:W-:Y:S05]  /*7cf0*/  WARPSYNC.ALL ;  /* 0x0000000000007948 */ /* 0x000fea0003800000 */
[----:B------:R-:W-:Y:S01]  /*7d00*/  R2UR UR4, R25 ;  /* 0x00000000190472ca */ /* 0x000fe200000e0000 */
[--C-:B-1----:R-:W-:Y:S01]  /*7d10*/  HADD2.F32 R3, -RZ, R28.reuse.H0_H0 ;  /* 0x2000001cff037230 */ /* 0x102fe20000004100 */
[----:B------:R-:W-:Y:S01]  /*7d20*/  ISETP.NE.AND P0, PT, R57, RZ, PT ;  /* 0x000000ff3900720c */ /* 0x000fe20003f05270 */
[--C-:B------:R-:W-:Y:S01]  /*7d30*/  HADD2.F32 R20, -RZ, R29.reuse.H0_H0 ;  /* 0x2000001dff147230 */ /* 0x100fe20000004100 */
[----:B------:R-:W-:Y:S01]  /*7d40*/  BSSY.RECONVERGENT B0, `(.L_x_136) ;  /* 0x0000052000007945 */ /* 0x000fe20003800200 */
[----:B------:R-:W-:Y:S08]  /*7d50*/  HADD2.F32 R21, -RZ, R29.H1_H1 ;  /* 0x3000001dff157230 */ /* 0x000ff00000004100 */
[----:B---3--:R-:W1:Y:S02]  /*7d60*/  LDTM.16dp256bit.x4 R4, tmem[UR4+0x40] ;  /* 0x00004004000479ee */ /* 0x008e640008120000 */
[C---:B-1----:R-:W-:Y:S01]  /*7d70*/  FMUL R0, R24.reuse, R4 ;  /* 0x0000000418007220 */ /* 0x042fe20000400000 */
[----:B------:R-:W-:Y:S02]  /*7d80*/  HADD2.F32 R4, -RZ, R28.H1_H1 ;  /* 0x3000001cff047230 */ /* 0x000fe40000004100 */
[C---:B------:R-:W-:Y:S01]  /*7d90*/  FMUL R2, R24.reuse, R5 ;  /* 0x0000000518027220 */ /* 0x040fe20000400000 */
[C---:B------:R-:W-:Y:S01]  /*7da0*/  FMUL R7, R24.reuse, R7 ;  /* 0x0000000718077220 */ /* 0x040fe20000400000 */
[C---:B------:R-:W-:Y:S01]  /*7db0*/  FFMA R0, R27.reuse, R3, R0 ;  /* 0x000000031b007223 */ /* 0x040fe20000000000 */
[C---:B------:R-:W-:Y:S01]  /*7dc0*/  FMUL R3, R24.reuse, R6 ;  /* 0x0000000618037220 */ /* 0x040fe20000400000 */
[C---:B------:R-:W-:Y:S01]  /*7dd0*/  FFMA R2, R27.reuse, R4, R2 ;  /* 0x000000041b027223 */ /* 0x040fe20000000002 */
[C---:B------:R-:W-:Y:S01]  /*7de0*/  FMUL R4, R24.reuse, R8 ;  /* 0x0000000818047220 */ /* 0x040fe20000400000 */
[C---:B------:R-:W-:Y:S01]  /*7df0*/  FMUL R8, R24.reuse, R12 ;  /* 0x0000000c18087220 */ /* 0x040fe20000400000 */
[----:B------:R-:W-:Y:S01]  /*7e00*/  FMUL R12, R24, R16 ;  /* 0x00000010180c7220 */ /* 0x000fe20000400000 */
[C---:B------:R-:W-:Y:S01]  /*7e10*/  FFMA R3, R27.reuse, R20, R3 ;  /* 0x000000141b037223 */ /* 0x040fe20000000003 */
[----:B------:R-:W-:Y:S01]  /*7e20*/  F2FP.F16.F32.PACK_AB R32, R2, R0 ;  /* 0x000000000220723e */ /* 0x000fe200000000ff */
[--C-:B------:R-:W-:Y:S02]  /*7e30*/  HADD2.F32 R16, -RZ, R30.reuse.H0_H0 ;  /* 0x2000001eff107230 */ /* 0x100fe40000004100 */
[C---:B------:R-:W-:Y:S01]  /*7e40*/  FMUL R5, R24.reuse, R9 ;  /* 0x0000000918057220 */ /* 0x040fe20000400000 */
[----:B------:R-:W-:Y:S02]  /*7e50*/  HADD2.F32 R0, -RZ, R30.H1_H1 ;  /* 0x3000001eff007230 */ /* 0x000fe40000004100 */
[C---:B------:R-:W-:Y:S01]  /*7e60*/  FFMA R7, R27.reuse, R21, R7 ;  /* 0x000000151b077223 */ /* 0x040fe20000000007 */
[--C-:B------:R-:W-:Y:S02]  /*7e70*/  HADD2.F32 R2, -RZ, R31.reuse.H0_H0 ;  /* 0x2000001fff027230 */ /* 0x100fe40000004100 */
[C---:B------:R-:W-:Y:S01]  /*7e80*/  FMUL R6, R24.reuse, R10 ;  /* 0x0000000a18067220 */ /* 0x040fe20000400000 */
[C---:B------:R-:W-:Y:S01]  /*7e90*/  FFMA R4, R27.reuse, R16, R4 ;  /* 0x000000101b047223 */ /* 0x040fe20000000004 */
[----:B------:R-:W-:Y:S01]  /*7ea0*/  FFMA R5, R27, R0, R5 ;  /* 0x000000001b057223 */ /* 0x000fe20000000005 */
[----:B------:R-:W-:Y:S01]  /*7eb0*/  F2FP.F16.F32.PACK_AB R33, R7, R3 ;  /* 0x000000030721723e */ /* 0x000fe200000000ff */
[----:B------:R-:W-:Y:S02]  /*7ec0*/  HADD2.F32 R16, -RZ, R31.H1_H1 ;  /* 0x3000001fff107230 */ /* 0x000fe40000004100 */
        /* <DEDUP_REMOVED lines=9> */
[C---:B------:R-:W-:Y:S01]  /*7f60*/  FFMA R8, R27.reuse, R0, R8 ;  /* 0x000000001b087223 */ /* 0x040fe20000000008 */
[C---:B------:R-:W-:Y:S01]  /*7f70*/  FFMA R9, R27.reuse, R2, R9 ;  /* 0x000000021b097223 */ /* 0x040fe20000000009 */
[----:B------:R-:W-:Y:S02]  /*7f80*/  HADD2.F32 R0, -RZ, R37.H1_H1 ;  /* 0x30000025ff007230 */ /* 0x000fe40000004100 */
[----:B------:R-:W-:Y:S01]  /*7f90*/  FFMA R10, R27, R3, R10 ;  /* 0x000000031b0a7223 */ /* 0x000fe2000000000a */
[----:B------:R-:W-:Y:S01]  /*7fa0*/  F2FP.F16.F32.PACK_AB R35, R11, R6 ;  /* 0x000000060b23723e */ /* 0x000fe200000000ff */
[C---:B------:R-:W-:Y:S01]  /*7fb0*/  FMUL R15, R24.reuse, R15 ;  /* 0x0000000f180f7220 */ /* 0x040fe20000400000 */
[--C-:B------:R-:W-:Y:S02]  /*7fc0*/  HADD2.F32 R2, -RZ, R38.reuse.H0_H0 ;  /* 0x20000026ff027230 */ /* 0x100fe40000004100 */
[C---:B------:R-:W-:Y:S01]  /*7fd0*/  FMUL R13, R24.reuse, R17 ;  /* 0x00000011180d7220 */ /* 0x040fe20000400000 */
[----:B------:R-:W-:Y:S01]  /*7fe0*/  HADD2.F32 R3, -RZ, R38.H1_H1 ;  /* 0x30000026ff037230 */ /* 0x000fe20000004100 */
[----:B------:R1:W-:Y:S01]  /*7ff0*/  STSM.16.M88.4 [R60+0x2400], R32 ;  /* 0x002400203c007844 */ /* 0x0003e20000000200 */
[----:B------:R-:W-:Y:S01]  /*8000*/  F2FP.F16.F32.PACK_AB R8, R9, R8 ;  /* 0x000000080908723e */ /* 0x000fe200000000ff */
[--C-:B------:R-:W-:Y:S02]  /*8010*/  HADD2.F32 R4, -RZ, R39.reuse.H0_H0 ;  /* 0x20000027ff047230 */ /* 0x100fe40000004100 */
[C---:B------:R-:W-:Y:S01]  /*8020*/  FMUL R14, R24.reuse, R18 ;  /* 0x00000012180e7220 */ /* 0x040fe20000400000 */
[----:B------:R-:W-:Y:S02]  /*8030*/  HADD2.F32 R5, -RZ, R39.H1_H1 ;  /* 0x30000027ff057230 */ /* 0x000fe40000004100 */
[C---:B------:R-:W-:Y:S01]  /*8040*/  FFMA R15, R27.reuse, R0, R15 ;  /* 0x000000001b0f7223 */ /* 0x040fe2000000000f */
[----:B------:R-:W-:Y:S01]  /*8050*/  MOV R0, UR45 ;  /* 0x0000002d00007c02 */ /* 0x000fe20008000f00 */
        /* <DEDUP_REMOVED lines=18> */
[----:B---3--:R-:W3:Y:S01]  /*8180*/  FENCE.VIEW.ASYNC.S ;  /* 0x00000000000073c6 */ /* 0x008ee20000000000 */
[----:B------:R-:W-:Y:S01]  /*8190*/  @P6 PRMT R0, R65, 0x654, R0 ;  /* 0x0000065441006816 */ /* 0x000fe20000000000 */
[----:B---3--:R-:W-:Y:S06]  /*81a0*/  BAR.SYNC.DEFER_BLOCKING 0x1, 0x80 ;  /* 0x0042000000007b1d */ /* 0x008fec0000010000 */
[----:B------:R-:W-:Y:S05]  /*81b0*/  @P0 BRA `(.L_x_137) ;  /* 0x0000000000280947 */ /* 0x000fea0003800000 */
[----:B------:R-:W3:Y:S01]  /*81c0*/  LDCU.64 UR6, c[0x0][0x348] ;  /* 0x00006900ff0677ac */ /* 0x000ee20008000a00 */
[----:B------:R-:W-:Y:S02]  /*81d0*/  UIADD3 UR9, UPT, UPT, UR49, 0x40, URZ ;  /* 0x0000004031097890 */ /* 0x000fe4000fffe0ff */
[----:B------:R-:W-:Y:S01]  /*81e0*/  UIADD3 UR8, UPT, UPT, UR44, 0x2400, URZ ;  /* 0x000024002c087890 */ /* 0x000fe2000fffe0ff */
[----:B------:R-:W-:Y:S01]  /*81f0*/  UMOV UR10, UR50 ;  /* 0x00000032000a7c82 */ /* 0x000fe20008000000 */
[----:B------:R-:W-:Y:S01]  /*8200*/  UMOV UR11, UR36 ;  /* 0x00000024000b7c82 */ /* 0x000fe20008000000 */
[----:B---3--:R-:W-:Y:S04]  /*8210*/  UIADD3 UR4, UP0, UPT, UR6, 0x680, URZ ;  /* 0x0000068006047890 */ /* 0x008fe8000ff1e0ff */
[----:B------:R-:W-:Y:S09]  /*8220*/  UIADD3.X UR5, UPT, UPT, URZ, UR7, URZ, UP0, !UPT ;  /* 0x00000007ff057290 */ /* 0x000ff200087fe4ff */
[----:B------:R3:W-:Y:S01]  /*8230*/  UTMASTG.3D [UR8], [UR4] ;  /* 0x00000008040073b5 */ /* 0x0007e20008010000 */
[----:B------:R0:W-:Y:S01]  /*8240*/  UTMACMDFLUSH ;  /* 0x00000000000079b7 */ /* 0x0001e20000000000 */
[----:B---3--:R-:W-:Y:S04]  /*8250*/  DEPBAR.LE SB0, 0x1 ;  /* 0x000080400000791a */ /* 0x008fe80000000000 */
.L_x_137:
[----:B------:R-:W-:Y:S05]  /*8260*/  BSYNC.RECONVERGENT B0 ;  /* 0x0000000000007941 */ /* 0x000fea0003800200 */
.L_x_136:
        /* <DEDUP_REMOVED lines=8> */
[----:B---3--:R-:W-:Y:S06]  /*82f0*/  @!P6 BRA `(.L_x_139) ;  /* 0x000000000040e947 */ /* 0x008fec0003800000 */
        /* <DEDUP_REMOVED lines=8> */
[----:B------:R-:W3:Y:S02]  /*8380*/  SYNCS.PHASECHK.TRANS64.TRYWAIT P0, [R3+URZ+0x110], R0 ;  /* 0x00011000030075a7 */ /* 0x000ee400080011ff */
[----:B---3--:R-:W-:Y:S05]  /*8390*/  @!P0 BRA `(.L_x_142) ;  /* 0x0000001800c48947 */ /* 0x008fea0003800000 */
.L_x_141:
[----:B------:R-:W-:Y:S05]  /*83a0*/  BSYNC B0 ;  /* 0x0000000000007941 */ /* 0x000fea0003800000 */
.L_x_140:
[----:B------:R-:W-:Y:S11]  /*83b0*/  ISETP.NE.AND P0, PT, R64, RZ, PT ;  /* 0x000000ff4000720c */ /* 0x000ff60003f05270 */
[----:B------:R-:W-:Y:S02]  /*83c0*/  @!UPT UIADD3 URZ, UPT, UPT, URZ, URZ, URZ ;  /* 0x000000fffffff290 */ /* 0x000fe4000fffe0ff */
[----:B------:R-:W-:Y:S05]  /*83d0*/  @P0 WARPSYNC.ALL ;  /* 0x0000000000000948 */ /* 0x000fea0003800000 */
[----:B------:R4:W1:Y:S04]  /*83e0*/  @P0 LDSM.16.M88.4 R28, [R61+UR44+0x400] ;  /* 0x0004002c3d1c083b */ /* 0x0008680008000200 */
[----:B------:R4:W1:Y:S02]  /*83f0*/  @P0 LDSM.16.M88.4 R36, [R2+0x400] ;  /* 0x000400000224083b */ /* 0x0008640000000200 */
.L_x_139:
[----:B------:R-:W-:Y:S05]  /*8400*/  BSYNC B1 ;  /* 0x0000000000017941 */ /* 0x000fea0003800000 */
.L_x_138:
[----:B---3--:R-:W-:Y:S05]  /*8410*/  VIADD R0, R25, 0x60 ;  /* 0x0000006019007836 */ /* 0x008fea0000000000 */
[----:B------:R-:W-:Y:S04]  /*8420*/  SHF.R.U32.HI R0, RZ, 0x15, R0 ;  /* 0x00000015ff007819 */ /* 0x000fe80000011600 */
[----:B------:R-:W-:Y:S11]  /*8430*/  LOP3.LUT P0, RZ, R0, 0x3, R46, 0x48, !PT ;  /* 0x0000000300ff7812 */ /* 0x000ff6000780482e */
[----:B------:R-:W-:Y:S02]  /*8440*/  @!UPT UIADD3 URZ, UPT, UPT, URZ, URZ, URZ ;  /* 0x000000fffffff290 */ /* 0x000fe4000fffe0ff */
[----:B------:R-:W-:Y:S05]  /*8450*/  @!P0 BRA `(.L_x_143) ;  /* 0x0000000000408947 */ /* 0x000fea0003800000 */
[----:B------:R-:W3:Y:S01]  /*8460*/  LDCU.64 UR8, c[0x4][0x70] ;  /* 0x01000e00ff0877ac */ /* 0x000ee20008000a00 */
[----:B------:R-:W-:Y:S01]  /*8470*/  MOV R3, 0x0 ;  /* 0x0000000000037802 */ /* 0x000fe20000000f00 */
[----:B------:R-:W-:Y:S02]  /*8480*/  HFMA2 R12, -RZ, RZ, 0, 5.9604644775390625e-08 ;  /* 0x00000001ff0c7431 */ /* 0x000fe400000001ff */
[----:B-1----:R-:W-:Y:S02]  /*8490*/  IMAD.MOV.U32 R8, RZ, RZ, 0x192 ;  /* 0x00000192ff087424 */ /* 0x002fe400078e00ff */
[----:B------:R-:W-:Y:S01]  /*84a0*/  IMAD.MOV.U32 R13, RZ, RZ, RZ ;  /* 0x000000ffff0d7224 */ /* 0x000fe200078e00ff */
[----:B------:R-:W1:Y:S01]  /*84b0*/  LDCU.64 UR6, c[0x4][0x78] ;  /* 0x01000f00ff0677ac */ /* 0x000e620008000a00 */
[----:B----4-:R-:W4:Y:S01]  /*84c0*/  LDC.64 R2, c[0x4][R3] ;  /* 0x0100000003027b82 */ /* 0x010f220000000a00 */
        /* <DEDUP_REMOVED lines=9> */
.L_x_143:
[----:B------:R-:W-:Y:S01]  /*8560*/  ISETP.NE.AND P0, PT, R57, RZ, PT ;  /* 0x000000ff3900720c */ /* 0x000fe20003f05270 */
[----:B------:R-:W-:Y:S05]  /*8570*/  WARPSYNC.ALL ;  /* 0x0000000000007948 */ /* 0x000fea0003800000 */
[----:B------:R-:W-:Y:S01]  /*8580*/  R2UR UR4, R25 ;  /* 0x00000000190472ca */ /* 0x000fe200000e0000 */
[----:B------:R-:W3:Y:S01]  /*8590*/  S2UR UR5, SR_CgaCtaId ;  /* 0x00000000000579c3 */ /* 0x000ee20000008800 */
[--C-:B-1----:R-:W-:Y:S01]  /*85a0*/  HADD2.F32 R0, -RZ, R28.reuse.H0_H0 ;  /* 0x2000001cff007230 */ /* 0x102fe20000004100 */
[----:B------:R-:W-:Y:S01]  /*85b0*/  BSSY.RECONVERGENT B0, `(.L_x_144) ;  /* 0x0000052000007945 */ /* 0x000fe20003800200 */
[----:B----4-:R-:W-:Y:S02]  /*85c0*/  HADD2.F32 R2, -RZ, R28.H1_H1 ;  /* 0x3000001cff027230 */ /* 0x010fe40000004100 */
[--C-:B------:R-:W-:Y:S02]  /*85d0*/  HADD2.F32 R3, -RZ, R29.reuse.H0_H0 ;  /* 0x2000001dff037230 */ /* 0x100fe40000004100 */
[----:B------:R-:W-:Y:S02]  /*85e0*/  HADD2.F32 R20, -RZ, R29.H1_H1 ;  /* 0x3000001dff147230 */ /* 0x000fe40000004100 */
[--C-:B------:R-:W-:Y:S02]  /*85f0*/  HADD2.F32 R21, -RZ, R30.reuse.H0_H0 ;  /* 0x2000001eff157230 */ /* 0x100fe40000004100 */
[----:B------:R-:W-:Y:S01]  /*8600*/  HADD2.F32 R25, -RZ, R30.H1_H1 ;  /* 0x3000001eff197230 */ /* 0x000fe20000004100 */
[----:B------:R-:W1:Y:S01]  /*8610*/  LDTM.16dp256bit.x4 R4, tmem[UR4+0x60] ;  /* 0x00006004000479ee */ /* 0x000e620008120000 */
[----:B------:R-:W-:Y:S01]  /*8620*/  R2UR UR4, R26 ;  /* 0x000000001a0472ca */ /* 0x000fe200000e0000 */
[----:B------:R-:W-:Y:S01]  /*8630*/  NOP ;  /* 0x0000000000007918 */ /* 0x000fe20000000000 */
[--C-:B------:R-:W-:Y:S02]  /*8640*/  HADD2.F32 R26, -RZ, R31.reuse.H0_H0 ;  /* 0x2000001fff1a7230 */ /* 0x100fe40000004100 */
[----:B------:R-:W-:Y:S02]  /*8650*/  HADD2.F32 R28, -RZ, R31.H1_H1 ;  /* 0x3000001fff1c7230 */ /* 0x000fe40000004100 */
[--C-:B------:R-:W-:Y:S02]  /*8660*/  HADD2.F32 R29, -RZ, R36.reuse.H0_H0 ;  /* 0x20000024ff1d7230 */ /* 0x100fe40000004100 */
[----:B------:R-:W-:Y:S02]  /*8670*/  HADD2.F32 R30, -RZ, R36.H1_H1 ;  /* 0x30000024ff1e7230 */ /* 0x000fe40000004100 */
[--C-:B------:R-:W-:Y:S02]  /*8680*/  HADD2.F32 R31, -RZ, R37.reuse.H0_H0 ;  /* 0x20000025ff1f7230 */ /* 0x100fe40000004100 */
[----:B------:R-:W-:Y:S01]  /*8690*/  HADD2.F32 R32, -RZ, R37.H1_H1 ;  /* 0x30000025ff207230 */ /* 0x000fe20000004100 */
[----:B------:R-:W-:Y:S01]  /*86a0*/  UIADD3 UR4, UPT, UPT, UR4, 0x1a0, URZ ;  /* 0x000001a004047890 */ /* 0x000fe2000fffe0ff */
[--C-:B------:R-:W-:Y:S02]  /*86b0*/  HADD2.F32 R33, -RZ, R38.reuse.H0_H0 ;  /* 0x20000026ff217230 */ /* 0x100fe40000004100 */
[----:B------:R-:W-:Y:S02]  /*86c0*/  HADD2.F32 R34, -RZ, R38.H1_H1 ;  /* 0x30000026ff227230 */ /* 0x000fe40000004100 */
[--C-:B------:R-:W-:Y:S02]  /*86d0*/  HADD2.F32 R35, -RZ, R39.reuse.H0_H0 ;  /* 0x20000027ff237230 */ /* 0x100fe40000004100 */
[----:B------:R-:W-:Y:S02]  /*86e0*/  HADD2.F32 R36, -RZ, R39.H1_H1 ;  /* 0x30000027ff247230 */ /* 0x000fe40000004100 */
[C---:B-1----:R-:W-:Y:S01]  /*86f0*/  FMUL R4, R24.reuse, R4 ;  /* 0x0000000418047220 */ /* 0x042fe20000400000 */
[----:B---3--:R-:W-:Y:S01]  /*8700*/  UPRMT UR4, UR5, 0x654, UR4 ;  /* 0x0000065405047896 */ /* 0x008fe20008000004 */
[C---:B------:R-:W-:Y:S01]  /*8710*/  FMUL R5, R24.reuse, R5 ;  /* 0x0000000518057220 */ /* 0x040fe20000400000 */
[C---:B------:R-:W-:Y:S01]  /*8720*/  FMUL R6, R24.reuse, R6 ;  /* 0x0000000618067220 */ /* 0x040fe20000400000 */
[C---:B------:R-:W-:Y:S01]  /*8730*/  FFMA R4, R27.reuse, R0, R4 ;  /* 0x000000001b047223 */ /* 0x040fe20000000004 */
[C---:B------:R-:W-:Y:S01]  /*8740*/  FMUL R7, R24.reuse, R7 ;  /* 0x0000000718077220 */ /* 0x040fe20000400000 */
[C---:B------:R-:W-:Y:S01]  /*8750*/  FFMA R5, R27.reuse, R2, R5 ;  /* 0x000000021b057223 */ /* 0x040fe20000000005 */
[C---:B------:R-:W-:Y:S01]  /*8760*/  FFMA R6, R27.reuse, R3, R6 ;  /* 0x000000031b067223 */ /* 0x040fe20000000006 */
[C---:B------:R-:W-:Y:S01]  /*8770*/  FMUL R8, R24.reuse, R8 ;  /* 0x0000000818087220 */ /* 0x040fe20000400000 */
[----:B------:R-:W-:Y:S01]  /*8780*/  FFMA R7, R27, R20, R7 ;  /* 0x000000141b077223 */ /* 0x000fe20000000007 */
[----:B------:R-:W-:Y:S01]  /*8790*/  SYNCS.ARRIVE.TRANS64.RED.A1T0 RZ, [UR4], RZ ;  /* 0x000000ffffff79a7 */ /* 0x000fe20008100404 */
[----:B------:R-:W-:Y:S01]  /*87a0*/  F2FP.F16.F32.PACK_AB R4, R5, R4 ;  /* 0x000000040504723e */ /* 0x000fe200000000ff */
[----:B------:R-:W-:Y:S01]  /*87b0*/  FFMA R8, R27, R21, R8 ;  /* 0x000000151b087223 */ /* 0x000fe20000000008 */
[C---:B------:R-:W-:Y:S01]  /*87c0*/  FMUL R9, R24.reuse, R9 ;  /* 0x0000000918097220 */ /* 0x040fe20000400000 */
[----:B------:R-:W-:Y:S01]  /*87d0*/  F2FP.F16.F32.PACK_AB R5, R7, R6 ;  /* 0x000000060705723e */ /* 0x000fe200000000ff */
[C---:B------:R-:W-:Y:S01]  /*87e0*/  FMUL R0, R24.reuse, R10 ;  /* 0x0000000a18007220 */ /* 0x040fe20000400000 */
[C---:B------:R-:W-:Y:S01]  /*87f0*/  FMUL R2, R24.reuse, R11 ;  /* 0x0000000b18027220 */ /* 0x040fe20000400000 */
[C---:B------:R-:W-:Y:S01]  /*8800*/  FMUL R3, R24.reuse, R12 ;  /* 0x0000000c18037220 */ /* 0x040fe20000400000 */
[C---:B------:R-:W-:Y:S01]  /*8810*/  FFMA R9, R27.reuse, R25, R9 ;  /* 0x000000191b097223 */ /* 0x040fe20000000009 */
[C---:B------:R-:W-:Y:S01]  /*8820*/  FMUL R10, R24.reuse, R13 ;  /* 0x0000000d180a7220 */ /* 0x040fe20000400000 */
[C---:B------:R-:W-:Y:S01]  /*8830*/  FFMA R0, R27.reuse, R26, R0 ;  /* 0x0000001a1b007223 */ /* 0x040fe20000000000 */
[C---:B------:R-:W-:Y:S01]  /*8840*/  FMUL R11, R24.reuse, R14 ;  /* 0x0000000e180b7220 */ /* 0x040fe20000400000 */
[C---:B------:R-:W-:Y:S01]  /*8850*/  FFMA R2, R27.reuse, R28, R2 ;  /* 0x0000001c1b027223 */ /* 0x040fe20000000002 */
[C---:B------:R-:W-:Y:S01]  /*8860*/  FMUL R15, R24.reuse, R15 ;  /* 0x0000000f180f7220 */ /* 0x040fe20000400000 */
[C---:B------:R-:W-:Y:S01]  /*8870*/  FMUL R12, R24.reuse, R16 ;  /* 0x00000010180c7220 */ /* 0x040fe20000400000 */
[C---:B------:R-:W-:Y:S01]  /*8880*/  FFMA R3, R27.reuse, R29, R3 ;  /* 0x0000001d1b037223 */ /* 0x040fe20000000003 */
[C---:B------:R-:W-:Y:S01]  /*8890*/  FMUL R13, R24.reuse, R17 ;  /* 0x00000011180d7220 */ /* 0x040fe20000400000 */
[C---:B------:R-:W-:Y:S01]  /*88a0*/  FFMA R10, R27.reuse, R30, R10 ;  /* 0x0000001e1b0a7223 */ /* 0x040fe2000000000a */
[C---:B------:R-:W-:Y:S01]  /*88b0*/  FMUL R14, R24.reuse, R18 ;  /* 0x00000012180e7220 */ /* 0x040fe20000400000 */
[C---:B------:R-:W-:Y:S01]  /*88c0*/  FFMA R11, R27.reuse, R31, R11 ;  /* 0x0000001f1b0b7223 */ /* 0x040fe2000000000b */
        /* <DEDUP_REMOVED lines=32> */
.L_x_145:
[----:B------:R-:W-:Y:S05]  /*8ad0*/  BSYNC.RECONVERGENT B0 ;  /* 0x0000000000007941 */ /* 0x000fea0003800200 */
.L_x_144:
[----:B------:R-:W-:Y:S01]  /*8ae0*/  BAR.SYNC.DEFER_BLOCKING 0x1, 0x80 ;  /* 0x0042000000007b1d */ /* 0x000fe20000010000 */
[----:B------:R-:W-:Y:S01]  /*8af0*/  UISETP.NE.AND UP0, UPT, UR47, -0x4, UPT ;  /* 0xfffffffc2f00788c */ /* 0x000fe2000bf05270 */
[----:B------:R-:W-:Y:S08]  /*8b00*/  IADD3 R22, PT, PT, R22, 0x1, RZ ;  /* 0x0000000116167810 */ /* 0x000ff00007ffe0ff */
[----:B------:R-:W-:Y:S05]  /*8b10*/  BRA.U !UP0, `(.L_x_146) ;  /* 0x0000000108247547 */ /* 0x000fea000b800000 */
[----:B------:R-:W-:Y:S01]  /*8b20*/  ISETP.NE.AND P0, PT, R58, RZ, PT ;  /* 0x000000ff3a00720c */ /* 0x000fe20003f05270 */
[----:B------:R-:W-:Y:S01]  /*8b30*/  IMAD.U32 R0, RZ, RZ, UR46 ;  /* 0x0000002eff007e24 */ /* 0x000fe2000f8e00ff */
[----:B------:R-:W-:Y:S04]  /*8b40*/  UIADD3 UR4, UPT, UPT, UR46, 0x1, URZ ;  /* 0x000000012e047890 */ /* 0x000fe8000fffe0ff */
[----:B------:R-:W-:Y:S04]  /*8b50*/  UISETP.NE.AND UP0, UPT, UR4, 0x4, UPT ;  /* 0x000000040400788c */ /* 0x000fe8000bf05270 */
[----:B------:R-:W-:Y:S03]  /*8b60*/  USEL UR46, UR4, URZ, UP0 ;  /* 0x000000ff042e7287 */ /* 0x000fe60008000000 */
[----:B------:R-:W-:Y:S05]  /*8b70*/  @P0 LEA R0, R0, UR44, 0x3 ;  /* 0x0000002c00000c11 */ /* 0x000fea000f8e18ff */
[----:B------:R-:W-:Y:S05]  /*8b80*/  @P0 VIADD R0, R0, 0x130 ;  /* 0x0000013000000836 */ /* 0x000fea0000000000 */
[----:B------:R-:W-:Y:S04]  /*8b90*/  @P0 PRMT R0, R65, 0x654, R0 ;  /* 0x0000065441000816 */ /* 0x000fe80000000000 */
[----:B------:R3:W-:Y:S03]  /*8ba0*/  @P0 SYNCS.ARRIVE.TRANS64.RED.A1T0 RZ, [R0+URZ], RZ ;  /* 0x000000ff00ff09a7 */ /* 0x0007e600081004ff */
.L_x_146:
[----:B------:R-:W-:Y:S01]  /*8bb0*/  R2UR UR5, R47 ;  /* 0x000000002f0572ca */ /* 0x000fe200000e0000 */
[----:B------:R-:W-:Y:S01]  /*8bc0*/  UISETP.NE.AND UP0, UPT, UR61, URZ, UPT ;  /* 0x000000ff3d00728c */ /* 0x000fe2000bf05270 */
[----:B------:R-:W-:Y:S01]  /*8bd0*/  R2UR UR4, R48 ;  /* 0x00000000300472ca */ /* 0x000fe200000e0000 */
[----:B------:R-:W-:Y:S01]  /*8be0*/  UIADD3 UR47, UPT, UPT, UR47, 0x4, URZ ;  /* 0x000000042f2f7890 */ /* 0x000fe2000fffe0ff */
[----:B------:R-:W-:Y:S01]  /*8bf0*/  ISETP.NE.AND P0, PT, R52, 0x2, PT ;  /* 0x000000023400780c */ /* 0x000fe20003f05270 */
[----:B------:R-:W-:Y:S01]  /*8c00*/  UMOV UR36, UR60 ;  /* 0x0000003c00247c82 */ /* 0x000fe20008000000 */
[----:B------:R-:W-:Y:S02]  /*8c10*/  ISETP.NE.AND P1, PT, R22, 0x4, PT ;  /* 0x000000041600780c */ /* 0x000fe40003f25270 */
[----:B------:R-:W-:Y:S02]  /*8c20*/  SEL R2, RZ, 0x1, P0 ;  /* 0x00000001ff027807 */ /* 0x000fe40000000000 */
[----:B---3--:R-:W-:Y:S02]  /*8c30*/  SEL R0, RZ, 0x1, P1 ;  /* 0x00000001ff007807 */ /* 0x008fe40000800000 */
[----:B------:R-:W-:Y:S01]  /*8c40*/  LOP3.LUT R53, R53, R2, RZ, 0x3c, !PT ;  /* 0x0000000235357212 */ /* 0x000fe200078e3cff */
[----:B------:R-:W-:Y:S01]  /*8c50*/  UIADD3 UR20, UPT, UPT, UR37, UR5, URZ ;  /* 0x0000000525147290 */ /* 0x000fe2000fffe0ff */
[----:B------:R-:W-:Y:S01]  /*8c60*/  LOP3.LUT R54, R54, R0, RZ, 0x3c, !PT ;  /* 0x0000000036367212 */ /* 0x000fe200078e3cff */
[----:B------:R-:W-:Y:S01]  /*8c70*/  UIADD3 UR16, UPT, UPT, UR38, UR4, URZ ;  /* 0x0000000426107290 */ /* 0x000fe2000fffe0ff */
[----:B------:R-:W-:Y:S02]  /*8c80*/  SEL R52, R52, RZ, P0 ;  /* 0x000000ff34347207 */ /* 0x000fe40000000000 */
[----:B------:R-:W-:Y:S01]  /*8c90*/  SEL R22, R22, RZ, P1 ;  /* 0x000000ff16167207 */ /* 0x000fe20000800000 */
[----:B------:R-:W-:Y:S08]  /*8ca0*/  BRA.U UP0, `(.L_x_147) ;  /* 0xffffffcd00b07547 */ /* 0x000ff0000b83ffff */
[----:B------:R-:W-:-:S13]  /*8cb0*/  R2UR UR4, R49 ;  /* 0x00000000310472ca */ /* 0x000fda00000e0000 */
[----:B------:R-:W-:-:S09]  /*8cc0*/  UISETP.NE.AND UP0, UPT, UR4, URZ, UPT ;  /* 0x000000ff0400728c */ /* 0x000fd2000bf05270 */
[----:B------:R-:W-:Y:S05]  /*8cd0*/  BRA.U !UP0, `(.L_x_148) ;  /* 0x0000000108487547 */ /* 0x000fea000b800000 */
[----:B------:R-:W3:Y:S02]  /*8ce0*/  LDCU.64 UR4, c[0x0][0x890] ;  /* 0x00011200ff0477ac */ /* 0x000ee40008000a00 */
[----:B---3--:R-:W-:-:S04]  /*8cf0*/  UISETP.NE.U32.AND UP0, UPT, UR4, URZ, UPT ;  /* 0x000000ff0400728c */ /* 0x008fc8000bf05070 */
[----:B------:R-:W-:-:S09]  /*8d00*/  UISETP.NE.AND.EX UP0, UPT, UR5, URZ, UPT, UP0 ;  /* 0x000000ff0500728c */ /* 0x000fd2000bf05300 */
[----:B------:R-:W-:Y:S05]  /*8d10*/  BRA.U UP0, `(.L_x_149) ;  /* 0x00000001000c7547 */ /* 0x000fea000b800000 */
[----:B------:R-:W-:-:S13]  /*8d20*/  FSETP.NEU.AND P0, PT, R27, RZ, PT ;  /* 0x000000ff1b00720b */ /* 0x000fda0003f0d000 */
[----:B------:R-:W-:Y:S05]  /*8d30*/  @!P0 EXIT ;  /* 0x000000000000894d */ /* 0x000fea0003800000 */
[----:B------:R-:W-:Y:S05]  /*8d40*/  BRA `(.L_x_148) ;  /* 0x00000000002c7947 */ /* 0x000fea0003800000 */
.L_x_149:
[----:B------:R-:W-:Y:S01]  /*8d50*/  ISETP.NE.AND P0, PT, R51, RZ, PT ;  /* 0x000000ff3300720c */ /* 0x000fe20003f05270 */
[----:B------:R-:W-:-:S12]  /*8d60*/  BSSY.RECONVERGENT B0, `(.L_x_148) ;  /* 0x0000009000007945 */ /* 0x000fd80003800200 */
[----:B------:R-:W-:Y:S05]  /*8d70*/  @P0 BRA `(.L_x_150) ;  /* 0x0000000000140947 */ /* 0x000fea0003800000 */
[----:B------:R-:W3:Y:S02]  /*8d80*/  LDCU.64 UR4, c[0x0][0x888] ;  /* 0x00011100ff0477ac */ /* 0x000ee40008000a00 */
[----:B---3--:R-:W-:-:S04]  /*8d90*/  ISETP.NE.U32.AND P0, PT, RZ, UR4, PT ;  /* 0x00000004ff007c0c */ /* 0x008fc8000bf05070 */
[----:B------:R-:W-:-:S13]  /*8da0*/  ISETP.NE.AND.EX P0, PT, RZ, UR5, PT, P0 ;  /* 0x00000005ff007c0c */ /* 0x000fda000bf05300 */
[----:B------:R-:W-:Y:S05]  /*8db0*/  @!P0 EXIT ;  /* 0x000000000000894d */ /* 0x000fea0003800000 */
[----:B------:R-:W-:Y:S05]  /*8dc0*/  BRA `(.L_x_151) ;  /* 0x0000000000087947 */ /* 0x000fea0003800000 */
.L_x_150:
[----:B------:R-:W-:-:S13]  /*8dd0*/  FSETP.NEU.AND P0, PT, R27, RZ, PT ;  /* 0x000000ff1b00720b */ /* 0x000fda0003f0d000 */
[----:B------:R-:W-:Y:S05]  /*8de0*/  @!P0 EXIT ;  /* 0x000000000000894d */ /* 0x000fea0003800000 */
.L_x_151:
[----:B------:R-:W-:Y:S05]  /*8df0*/  BSYNC.RECONVERGENT B0 ;  /* 0x0000000000007941 */ /* 0x000fea0003800200 */
.L_x_148:
[----:B------:R-:W3:Y:S01]  /*8e00*/  S2UR UR5, SR_CgaCtaId ;  /* 0x00000000000579c3 */ /* 0x000ee20000008800 */
[----:B------:R-:W-:Y:S01]  /*8e10*/  ULEA UR4, UR46, UR44, 0x3 ;  /* 0x0000002c2e047291 */ /* 0x000fe2000f8e18ff */
[----:B------:R-:W-:-:S04]  /*8e20*/  DEPBAR.LE SB0, 0x0 ;  /* 0x000080000000791a */ /* 0x000fc80000000000 */
[----:B------:R-:W-:-:S04]  /*8e30*/  UIADD3 UR4, UPT, UPT, UR4, 0x130, URZ ;  /* 0x0000013004047890 */ /* 0x000fc8000fffe0ff */
[----:B---3--:R-:W-:-:S09]  /*8e40*/  UPRMT UR4, UR5, 0x654, UR4 ;  /* 0x0000065405047896 */ /* 0x008fd20008000004 */
[----:B------:R-:W-:Y:S01]  /*8e50*/  SYNCS.ARRIVE.TRANS64.RED.A1T0 RZ, [UR4], RZ ;  /* 0x000000ffffff79a7 */ /* 0x000fe20008100404 */
[----:B------:R-:W-:Y:S05]  /*8e60*/  EXIT ;  /* 0x000000000000794d */ /* 0x000fea0003800000 */
.L_x_25:
[----:B--2---:R2:W3:Y:S02]  /*8e70*/  SYNCS.PHASECHK.TRANS64.TRYWAIT P0, [R0+URZ+0x1d0], R2 ;  /* 0x0001d002000075a7 */ /* 0x0044e400080011ff */
[----:B---3--:R-:W-:Y:S05]  /*8e80*/  @!P0 NANOSLEEP.SYNCS 0x989680 ;  /* 0x009896800000895d */ /* 0x008fea0003900000 */
[----:B------:R-:W3:Y:S02]  /*8e90*/  @!P0 SYNCS.PHASECHK.TRANS64 P0, [R0+URZ+0x1d0], R2 ;  /* 0x0001d002000085a7 */ /* 0x000ee400080010ff */
[----:B---3--:R-:W-:Y:S05]  /*8ea0*/  @!P0 BRA `(.L_x_25) ;  /* 0xfffffffc00f08947 */ /* 0x008fea000383ffff */
[----:B------:R-:W-:Y:S05]  /*8eb0*/  BRA `(.L_x_152) ;  /* 0xffffff8c00207947 */ /* 0x000fea000383ffff */
.L_x_28:
[----:B--2---:R-:W-:-:S07]  /*8ec0*/  MOV R0, UR33 ;  /* 0x0000002100007c02 */ /* 0x004fce0008000f00 */
.L_x_153:
[----:B--2---:R2:W3:Y:S02]  /*8ed0*/  SYNCS.PHASECHK.TRANS64.TRYWAIT P0, [R0+URZ+0x88], R3 ;  /* 0x00008803000075a7 */ /* 0x0044e400080011ff */
[----:B---3--:R-:W-:Y:S05]  /*8ee0*/  @!P0 NANOSLEEP.SYNCS 0x989680 ;  /* 0x009896800000895d */ /* 0x008fea0003900000 */
[----:B------:R-:W3:Y:S02]  /*8ef0*/  @!P0 SYNCS.PHASECHK.TRANS64 P0, [R0+URZ+0x88], R3 ;  /* 0x00008803000085a7 */ /* 0x000ee400080010ff */
[----:B---3--:R-:W-:Y:S05]  /*8f00*/  @!P0 BRA `(.L_x_153) ;  /* 0xfffffffc00f08947 */ /* 0x008fea000383ffff */
[----:B------:R-:W-:Y:S05]  /*8f10*/  BRA `(.L_x_27) ;  /* 0xffffff8c00607947 */ /* 0x000fea000383ffff */
.L_x_35:
[----:B-1----:R-:W-:-:S07]  /*8f20*/  MOV R0, UR17 ;  /* 0x0000001100007c02 */ /* 0x002fce0008000f00 */
.L_x_154:
[----:B-1----:R1:W2:Y:S02]  /*8f30*/  SYNCS.PHASECHK.TRANS64.TRYWAIT P0, [R0+URZ+0x88], R3 ;  /* 0x00008803000075a7 */ /* 0x0022a400080011ff */
[----:B--2---:R-:W-:Y:S05]  /*8f40*/  @!P0 NANOSLEEP.SYNCS 0x989680 ;  /* 0x009896800000895d */ /* 0x004fea0003900000 */
[----:B------:R-:W2:Y:S02]  /*8f50*/  @!P0 SYNCS.PHASECHK.TRANS64 P0, [R0+URZ+0x88], R3 ;  /* 0x00008803000085a7 */ /* 0x000ea400080010ff */
[----:B--2---:R-:W-:Y:S05]  /*8f60*/  @!P0 BRA `(.L_x_154) ;  /* 0xfffffffc00f08947 */ /* 0x004fea000383ffff */
[----:B------:R-:W-:Y:S05]  /*8f70*/  BRA `(.L_x_34) ;  /* 0xffffff9000207947 */ /* 0x000fea000383ffff */
.L_x_40:
[----:B-1----:R1:W2:Y:S02]  /*8f80*/  SYNCS.PHASECHK.TRANS64.TRYWAIT P0, [R3+URZ+0x160], R0 ;  /* 0x00016000030075a7 */ /* 0x0022a400080011ff */
[----:B--2---:R-:W-:Y:S05]  /*8f90*/  @!P0 NANOSLEEP.SYNCS 0x989680 ;  /* 0x009896800000895d */ /* 0x004fea0003900000 */
[----:B------:R-:W2:Y:S02]  /*8fa0*/  @!P0 SYNCS.PHASECHK.TRANS64 P0, [R3+URZ+0x160], R0 ;  /* 0x00016000030085a7 */ /* 0x000ea400080010ff */
[----:B--2---:R-:W-:Y:S05]  /*8fb0*/  @!P0 BRA `(.L_x_40) ;  /* 0xfffffffc00f08947 */ /* 0x004fea000383ffff */
[----:B------:R-:W-:Y:S05]  /*8fc0*/  BRA `(.L_x_155) ;  /* 0xffffff9000c07947 */ /* 0x000fea000383ffff */
.L_x_44:
[----:B------:R-:W-:-:S07]  /*8fd0*/  MOV R0, UR4 ;  /* 0x0000000400007c02 */ /* 0x000fce0008000f00 */
.L_x_156:
[----:B-1----:R1:W2:Y:S02]  /*8fe0*/  SYNCS.PHASECHK.TRANS64.TRYWAIT P0, [R0+URZ], R2 ;  /* 0x00000002000075a7 */ /* 0x0022a400080011ff */
[----:B--2---:R-:W-:Y:S05]  /*8ff0*/  @!P0 NANOSLEEP.SYNCS 0x989680 ;  /* 0x009896800000895d */ /* 0x004fea0003900000 */
[----:B------:R-:W2:Y:S02]  /*9000*/  @!P0 SYNCS.PHASECHK.TRANS64 P0, [R0+URZ], R2 ;  /* 0x00000002000085a7 */ /* 0x000ea400080010ff */
[----:B--2---:R-:W-:Y:S05]  /*9010*/  @!P0 BRA `(.L_x_156) ;  /* 0xfffffffc00f08947 */ /* 0x004fea000383ffff */
[----:B------:R-:W-:Y:S05]  /*9020*/  BRA `(.L_x_157) ;  /* 0xffffff98006c7947 */ /* 0x000fea000383ffff */
.L_x_45:
[----:B------:R-:W-:-:S07]  /*9030*/  MOV R0, UR5 ;  /* 0x0000000500007c02 */ /* 0x000fce0008000f00 */
.L_x_158:
[----:B-1----:R1:W2:Y:S02]  /*9040*/  SYNCS.PHASECHK.TRANS64.TRYWAIT P0, [R0+URZ], R3 ;  /* 0x00000003000075a7 */ /* 0x0022a400080011ff */
[----:B--2---:R-:W-:Y:S05]  /*9050*/  @!P0 NANOSLEEP.SYNCS 0x989680 ;  /* 0x009896800000895d */ /* 0x004fea0003900000 */
[----:B------:R-:W2:Y:S02]  /*9060*/  @!P0 SYNCS.PHASECHK.TRANS64 P0, [R0+URZ], R3 ;  /* 0x00000003000085a7 */ /* 0x000ea400080010ff */
[----:B--2---:R-:W-:Y:S05]  /*9070*/  @!P0 BRA `(.L_x_158) ;  /* 0xfffffffc00f08947 */ /* 0x004fea000383ffff */
[----:B------:R-:W-:Y:S05]  /*9080*/  BRA `(.L_x_159) ;  /* 0xffffff9800787947 */ /* 0x000fea000383ffff */
.L_x_46:
[----:B------:R-:W-:-:S07]  /*9090*/  MOV R0, UR5 ;  /* 0x0000000500007c02 */ /* 0x000fce0008000f00 */
.L_x_160:
[----:B-1----:R1:W2:Y:S02]  /*90a0*/  SYNCS.PHASECHK.TRANS64.TRYWAIT P0, [R0+URZ], R3 ;  /* 0x00000003000075a7 */ /* 0x0022a400080011ff */
[----:B--2---:R-:W-:Y:S05]  /*90b0*/  @!P0 NANOSLEEP.SYNCS 0x989680 ;  /* 0x009896800000895d */ /* 0x004fea0003900000 */
[----:B------:R-:W2:Y:S02]  /*90c0*/  @!P0 SYNCS.PHASECHK.TRANS64 P0, [R0+URZ], R3 ;  /* 0x00000003000085a7 */ /* 0x000ea400080010ff */
[----:B--2---:R-:W-:Y:S05]  /*90d0*/  @!P0 BRA `(.L_x_160) ;  /* 0xfffffffc00f08947 */ /* 0x004fea000383ffff */
[----:B------:R-:W-:Y:S05]  /*90e0*/  BRA `(.L_x_161) ;  /* 0xffffff9800847947 */ /* 0x000fea000383ffff */
.L_x_47:
[----:B------:R-:W-:-:S07]  /*90f0*/  MOV R0, UR5 ;  /* 0x0000000500007c02 */ /* 0x000fce0008000f00 */
.L_x_162:
[----:B-1----:R1:W2:Y:S02]  /*9100*/  SYNCS.PHASECHK.TRANS64.TRYWAIT P0, [R0+URZ], R3 ;  /* 0x00000003000075a7 */ /* 0x0022a400080011ff */
[----:B--2---:R-:W-:Y:S05]  /*9110*/  @!P0 NANOSLEEP.SYNCS 0x989680 ;  /* 0x009896800000895d */ /* 0x004fea0003900000 */
[----:B------:R-:W2:Y:S02]  /*9120*/  @!P0 SYNCS.PHASECHK.TRANS64 P0, [R0+URZ], R3 ;  /* 0x00000003000085a7 */ /* 0x000ea400080010ff */
[----:B--2---:R-:W-:Y:S05]  /*9130*/  @!P0 BRA `(.L_x_162) ;  /* 0xfffffffc00f08947 */ /* 0x004fea000383ffff */
[----:B------:R-:W-:Y:S05]  /*9140*/  BRA `(.L_x_163) ;  /* 0xffffff9800907947 */ /* 0x000fea000383ffff */
.L_x_48:
[----:B------:R-:W-:-:S07]  /*9150*/  MOV R0, UR5 ;  /* 0x0000000500007c02 */ /* 0x000fce0008000f00 */
.L_x_164:
[----:B-1----:R1:W2:Y:S02]  /*9160*/  SYNCS.PHASECHK.TRANS64.TRYWAIT P0, [R0+URZ], R3 ;  /* 0x00000003000075a7 */ /* 0x0022a400080011ff */
[----:B--2---:R-:W-:Y:S05]  /*9170*/  @!P0 NANOSLEEP.SYNCS 0x989680 ;  /* 0x009896800000895d */ /* 0x004fea0003900000 */
[----:B------:R-:W2:Y:S02]  /*9180*/  @!P0 SYNCS.PHASECHK.TRANS64 P0, [R0+URZ], R3 ;  /* 0x00000003000085a7 */ /* 0x000ea400080010ff */
[----:B--2---:R-:W-:Y:S05]  /*9190*/  @!P0 BRA `(.L_x_164) ;  /* 0xfffffffc00f08947 */ /* 0x004fea000383ffff */
[----:B------:R-:W-:Y:S05]  /*91a0*/  BRA `(.L_x_165) ;  /* 0xffffff98009c7947 */ /* 0x000fea000383ffff */
.L_x_49:
[----:B------:R-:W-:-:S07]  /*91b0*/  MOV R0, UR5 ;  /* 0x0000000500007c02 */ /* 0x000fce0008000f00 */
.L_x_166:
[----:B-1----:R1:W2:Y:S02]  /*91c0*/  SYNCS.PHASECHK.TRANS64.TRYWAIT P0, [R0+URZ], R3 ;  /* 0x00000003000075a7 */ /* 0x0022a400080011ff */
[----:B--2---:R-:W-:Y:S05]  /*91d0*/  @!P0 NANOSLEEP.SYNCS 0x989680 ;  /* 0x009896800000895d */ /* 0x004fea0003900000 */
[----:B------:R-:W2:Y:S02]  /*91e0*/  @!P0 SYNCS.PHASECHK.TRANS64 P0, [R0+URZ], R3 ;  /* 0x00000003000085a7 */ /* 0x000ea400080010ff */
[----:B--2---:R-:W-:Y:S05]  /*91f0*/  @!P0 BRA `(.L_x_166) ;  /* 0xfffffffc00f08947 */ /* 0x004fea000383ffff */
[----:B------:R-:W-:Y:S05]  /*9200*/  BRA `(.L_x_167) ;  /* 0xffffff9800a87947 */ /* 0x000fea000383ffff */
.L_x_50:
[----:B------:R-:W-:-:S07]  /*9210*/  MOV R0, UR5 ;  /* 0x0000000500007c02 */ /* 0x000fce0008000f00 */
.L_x_168:
[----:B-1----:R1:W2:Y:S02]  /*9220*/  SYNCS.PHASECHK.TRANS64.TRYWAIT P0, [R0+URZ], R3 ;  /* 0x00000003000075a7 */ /* 0x0022a400080011ff */
[----:B--2---:R-:W-:Y:S05]  /*9230*/  @!P0 NANOSLEEP.SYNCS 0x989680 ;  /* 0x009896800000895d */ /* 0x004fea0003900000 */
[----:B------:R-:W2:Y:S02]  /*9240*/  @!P0 SYNCS.PHASECHK.TRANS64 P0, [R0+URZ], R3 ;  /* 0x00000003000085a7 */ /* 0x000ea400080010ff */
[----:B--2---:R-:W-:Y:S05]  /*9250*/  @!P0 BRA `(.L_x_168) ;  /* 0xfffffffc00f08947 */ /* 0x004fea000383ffff */
[----:B------:R-:W-:Y:S05]  /*9260*/  BRA `(.L_x_169) ;  /* 0xffffff9800b47947 */ /* 0x000fea000383ffff */
.L_x_51:
[----:B------:R-:W-:-:S07]  /*9270*/  MOV R0, UR5 ;  /* 0x0000000500007c02 */ /* 0x000fce0008000f00 */
.L_x_170:
[----:B-1----:R1:W2:Y:S02]  /*9280*/  SYNCS.PHASECHK.TRANS64.TRYWAIT P0, [R0+URZ], R3 ;  /* 0x00000003000075a7 */ /* 0x0022a400080011ff */
[----:B--2---:R-:W-:Y:S05]  /*9290*/  @!P0 NANOSLEEP.SYNCS 0x989680 ;  /* 0x009896800000895d */ /* 0x004fea0003900000 */
[----:B------:R-:W2:Y:S02]  /*92a0*/  @!P0 SYNCS.PHASECHK.TRANS64 P0, [R0+URZ], R3 ;  /* 0x00000003000085a7 */ /* 0x000ea400080010ff */
[----:B--2---:R-:W-:Y:S05]  /*92b0*/  @!P0 BRA `(.L_x_170) ;  /* 0xfffffffc00f08947 */ /* 0x004fea000383ffff */
[----:B------:R-:W-:Y:S05]  /*92c0*/  BRA `(.L_x_171) ;  /* 0xffffff9800c07947 */ /* 0x000fea000383ffff */
.L_x_52:
[----:B------:R-:W-:-:S07]  /*92d0*/  MOV R0, UR5 ;  /* 0x0000000500007c02 */ /* 0x000fce0008000f00 */
.L_x_172:
[----:B-1----:R1:W2:Y:S02]  /*92e0*/  SYNCS.PHASECHK.TRANS64.TRYWAIT P0, [R0+URZ], R3 ;  /* 0x00000003000075a7 */ /* 0x0022a400080011ff */
[----:B--2---:R-:W-:Y:S05]  /*92f0*/  @!P0 NANOSLEEP.SYNCS 0x989680 ;  /* 0x009896800000895d */ /* 0x004fea0003900000 */
[----:B------:R-:W2:Y:S02]  /*9300*/  @!P0 SYNCS.PHASECHK.TRANS64 P0, [R0+URZ], R3 ;  /* 0x00000003000085a7 */ /* 0x000ea400080010ff */
[----:B--2---:R-:W-:Y:S05]  /*9310*/  @!P0 BRA `(.L_x_172) ;  /* 0xfffffffc00f08947 */ /* 0x004fea000383ffff */
[----:B------:R-:W-:Y:S05]  /*9320*/  BRA `(.L_x_173) ;  /* 0xffffff9800cc7947 */ /* 0x000fea000383ffff */
.L_x_53:
[----:B------:R-:W-:-:S07]  /*9330*/  MOV R0, UR5 ;  /* 0x0000000500007c02 */ /* 0x000fce0008000f00 */
.L_x_174:
[----:B-1----:R1:W2:Y:S02]  /*9340*/  SYNCS.PHASECHK.TRANS64.TRYWAIT P0, [R0+URZ], R3 ;  /* 0x00000003000075a7 */ /* 0x0022a400080011ff */
[----:B--2---:R-:W-:Y:S05]  /*9350*/  @!P0 NANOSLEEP.SYNCS 0x989680 ;  /* 0x009896800000895d */ /* 0x004fea0003900000 */
[----:B------:R-:W2:Y:S02]  /*9360*/  @!P0 SYNCS.PHASECHK.TRANS64 P0, [R0+URZ], R3 ;  /* 0x00000003000085a7 */ /* 0x000ea400080010ff */
[----:B--2---:R-:W-:Y:S05]  /*9370*/  @!P0 BRA `(.L_x_174) ;  /* 0xfffffffc00f08947 */ /* 0x004fea000383ffff */
[----:B------:R-:W-:Y:S05]  /*9380*/  BRA `(.L_x_175) ;  /* 0xffffff9800d87947 */ /* 0x000fea000383ffff */
.L_x_54:
[----:B------:R-:W-:-:S07]  /*9390*/  MOV R0, UR5 ;  /* 0x0000000500007c02 */ /* 0x000fce0008000f00 */
.L_x_176:
[----:B-1----:R1:W2:Y:S02]  /*93a0*/  SYNCS.PHASECHK.TRANS64.TRYWAIT P0, [R0+URZ], R3 ;  /* 0x00000003000075a7 */ /* 0x0022a400080011ff */
[----:B--2---:R-:W-:Y:S05]  /*93b0*/  @!P0 NANOSLEEP.SYNCS 0x989680 ;  /* 0x009896800000895d */ /* 0x004fea0003900000 */
[----:B------:R-:W2:Y:S02]  /*93c0*/  @!P0 SYNCS.PHASECHK.TRANS64 P0, [R0+URZ], R3 ;  /* 0x00000003000085a7 */ /* 0x000ea400080010ff */
[----:B--2---:R-:W-:Y:S05]  /*93d0*/  @!P0 BRA `(.L_x_176) ;  /* 0xfffffffc00f08947 */ /* 0x004fea000383ffff */
[----:B------:R-:W-:Y:S05]  /*93e0*/  BRA `(.L_x_177) ;  /* 0xffffff9800e47947 */ /* 0x000fea000383ffff */
.L_x_55:
[----:B------:R-:W-:-:S07]  /*93f0*/  MOV R0, UR5 ;  /* 0x0000000500007c02 */ /* 0x000fce0008000f00 */
.L_x_178:
[----:B-1----:R1:W2:Y:S02]  /*9400*/  SYNCS.PHASECHK.TRANS64.TRYWAIT P0, [R0+URZ], R3 ;  /* 0x00000003000075a7 */ /* 0x0022a400080011ff */
[----:B--2---:R-:W-:Y:S05]  /*9410*/  @!P0 NANOSLEEP.SYNCS 0x989680 ;  /* 0x009896800000895d */ /* 0x004fea0003900000 */
[----:B------:R-:W2:Y:S02]  /*9420*/  @!P0 SYNCS.PHASECHK.TRANS64 P0, [R0+URZ], R3 ;  /* 0x00000003000085a7 */ /* 0x000ea400080010ff */
[----:B--2---:R-:W-:Y:S05]  /*9430*/  @!P0 BRA `(.L_x_178) ;  /* 0xfffffffc00f08947 */ /* 0x004fea000383ffff */
[----:B------:R-:W-:Y:S05]  /*9440*/  BRA `(.L_x_179) ;  /* 0xffffff9800f07947 */ /* 0x000fea000383ffff */
.L_x_56:
[----:B------:R-:W-:-:S07]  /*9450*/  MOV R0, UR5 ;  /* 0x0000000500007c02 */ /* 0x000fce0008000f00 */
.L_x_180:
[----:B-1----:R1:W2:Y:S02]  /*9460*/  SYNCS.PHASECHK.TRANS64.TRYWAIT P0, [R0+URZ], R3 ;  /* 0x00000003000075a7 */ /* 0x0022a400080011ff */
[----:B--2---:R-:W-:Y:S05]  /*9470*/  @!P0 NANOSLEEP.SYNCS 0x989680 ;  /* 0x009896800000895d */ /* 0x004fea0003900000 */
[----:B------:R-:W2:Y:S02]  /*9480*/  @!P0 SYNCS.PHASECHK.TRANS64 P0, [R0+URZ], R3 ;  /* 0x00000003000085a7 */ /* 0x000ea400080010ff */
[----:B--2---:R-:W-:Y:S05]  /*9490*/  @!P0 BRA `(.L_x_180) ;  /* 0xfffffffc00f08947 */ /* 0x004fea000383ffff */
[----:B------:R-:W-:Y:S05]  /*94a0*/  BRA `(.L_x_181) ;  /* 0xffffff9800fc7947 */ /* 0x000fea000383ffff */
.L_x_57:
[----:B------:R-:W-:-:S07]  /*94b0*/  MOV R0, UR5 ;  /* 0x0000000500007c02 */ /* 0x000fce0008000f00 */
.L_x_182:
[----:B-1----:R1:W2:Y:S02]  /*94c0*/  SYNCS.PHASECHK.TRANS64.TRYWAIT P0, [R0+URZ], R3 ;  /* 0x00000003000075a7 */ /* 0x0022a400080011ff */
[----:B--2---:R-:W-:Y:S05]  /*94d0*/  @!P0 NANOSLEEP.SYNCS 0x989680 ;  /* 0x009896800000895d */ /* 0x004fea0003900000 */
[----:B------:R-:W2:Y:S02]  /*94e0*/  @!P0 SYNCS.PHASECHK.TRANS64 P0, [R0+URZ], R3 ;  /* 0x00000003000085a7 */ /* 0x000ea400080010ff */
[----:B--2---:R-:W-:Y:S05]  /*94f0*/  @!P0 BRA `(.L_x_182) ;  /* 0xfffffffc00f08947 */ /* 0x004fea000383ffff */
[----:B------:R-:W-:Y:S05]  /*9500*/  BRA `(.L_x_183) ;  /* 0xffffff9c00087947 */ /* 0x000fea000383ffff */
.L_x_58:
[----:B------:R-:W-:-:S07]  /*9510*/  MOV R0, UR5 ;  /* 0x0000000500007c02 */ /* 0x000fce0008000f00 */
.L_x_184:
[----:B-1----:R1:W2:Y:S02]  /*9520*/  SYNCS.PHASECHK.TRANS64.TRYWAIT P0, [R0+URZ], R3 ;  /* 0x00000003000075a7 */ /* 0x0022a400080011ff */
[----:B--2---:R-:W-:Y:S05]  /*9530*/  @!P0 NANOSLEEP.SYNCS 0x989680 ;  /* 0x009896800000895d */ /* 0x004fea0003900000 */
[----:B------:R-:W2:Y:S02]  /*9540*/  @!P0 SYNCS.PHASECHK.TRANS64 P0, [R0+URZ], R3 ;  /* 0x00000003000085a7 */ /* 0x000ea400080010ff */
[----:B--2---:R-:W-:Y:S05]  /*9550*/  @!P0 BRA `(.L_x_184) ;  /* 0xfffffffc00f08947 */ /* 0x004fea000383ffff */
[----:B------:R-:W-:Y:S05]  /*9560*/  BRA `(.L_x_185) ;  /* 0xffffff9c00147947 */ /* 0x000fea000383ffff */
.L_x_59:
[----:B------:R-:W-:-:S07]  /*9570*/  MOV R0, UR5 ;  /* 0x0000000500007c02 */ /* 0x000fce0008000f00 */
.L_x_186:
[----:B-1----:R1:W2:Y:S02]  /*9580*/  SYNCS.PHASECHK.TRANS64.TRYWAIT P0, [R0+URZ], R3 ;  /* 0x00000003000075a7 */ /* 0x0022a400080011ff */
[----:B--2---:R-:W-:Y:S05]  /*9590*/  @!P0 NANOSLEEP.SYNCS 0x989680 ;  /* 0x009896800000895d */ /* 0x004fea0003900000 */
[----:B------:R-:W2:Y:S02]  /*95a0*/  @!P0 SYNCS.PHASECHK.TRANS64 P0, [R0+URZ], R3 ;  /* 0x00000003000085a7 */ /* 0x000ea400080010ff */
[----:B--2---:R-:W-:Y:S05]  /*95b0*/  @!P0 BRA `(.L_x_186) ;  /* 0xfffffffc00f08947 */ /* 0x004fea000383ffff */
[----:B------:R-:W-:Y:S05]  /*95c0*/  BRA `(.L_x_187) ;  /* 0xffffff9c00207947 */ /* 0x000fea000383ffff */
.L_x_62:
[----:B-1----:R1:W2:Y:S02]  /*95d0*/  SYNCS.PHASECHK.TRANS64.TRYWAIT P0, [R2+URZ+0x1c0], R4 ;  /* 0x0001c004020075a7 */ /* 0x0022a400080011ff */
[----:B--2---:R-:W-:Y:S05]  /*95e0*/  @!P0 NANOSLEEP.SYNCS 0x989680 ;  /* 0x009896800000895d */ /* 0x004fea0003900000 */
[----:B------:R-:W2:Y:S02]  /*95f0*/  @!P0 SYNCS.PHASECHK.TRANS64 P0, [R2+URZ+0x1c0], R4 ;  /* 0x0001c004020085a7 */ /* 0x000ea400080010ff */
[----:B--2---:R-:W-:Y:S05]  /*9600*/  @!P0 BRA `(.L_x_62) ;  /* 0xfffffffc00f08947 */ /* 0x004fea000383ffff */
[----:B------:R-:W-:Y:S05]  /*9610*/  BRA `(.L_x_188) ;  /* 0xffffff9c00847947 */ /* 0x000fea000383ffff */
.L_x_63:
[----:B------:R-:W-:-:S07]  /*9620*/  MOV R2, UR4 ;  /* 0x0000000400027c02 */ /* 0x000fce0008000f00 */
.L_x_189:
[----:B-1----:R1:W2:Y:S02]  /*9630*/  SYNCS.PHASECHK.TRANS64.TRYWAIT P0, [R2+URZ+0x170], R5 ;  /* 0x00017005020075a7 */ /* 0x0022a400080011ff */
[----:B--2---:R-:W-:Y:S05]  /*9640*/  @!P0 NANOSLEEP.SYNCS 0x989680 ;  /* 0x009896800000895d */ /* 0x004fea0003900000 */
[----:B------:R-:W2:Y:S02]  /*9650*/  @!P0 SYNCS.PHASECHK.TRANS64 P0, [R2+URZ+0x170], R5 ;  /* 0x00017005020085a7 */ /* 0x000ea400080010ff */
[----:B--2---:R-:W-:Y:S05]  /*9660*/  @!P0 BRA `(.L_x_189) ;  /* 0xfffffffc00f08947 */ /* 0x004fea000383ffff */
[----:B------:R-:W-:Y:S05]  /*9670*/  BRA `(.L_x_190) ;  /* 0xffffff9c00947947 */ /* 0x000fea000383ffff */
.L_x_64:
[----:B-1----:R1:W2:Y:S02]  /*9680*/  SYNCS.PHASECHK.TRANS64.TRYWAIT P1, [R2+URZ+0x160], R4 ;  /* 0x00016004020075a7 */ /* 0x0022a400080211ff */
[----:B--2---:R-:W-:Y:S05]  /*9690*/  @!P1 NANOSLEEP.SYNCS 0x989680 ;  /* 0x009896800000995d */ /* 0x004fea0003900000 */
[----:B------:R-:W2:Y:S02]  /*96a0*/  @!P1 SYNCS.PHASECHK.TRANS64 P1, [R2+URZ+0x160], R4 ;  /* 0x00016004020095a7 */ /* 0x000ea400080210ff */
[----:B--2---:R-:W-:Y:S05]  /*96b0*/  @!P1 BRA `(.L_x_64) ;  /* 0xfffffffc00f09947 */ /* 0x004fea000383ffff */
[----:B------:R-:W-:Y:S05]  /*96c0*/  BRA `(.L_x_191) ;  /* 0xffffff9c00c47947 */ /* 0x000fea000383ffff */
.L_x_67:
[----:B------:R-:W-:-:S07]  /*96d0*/  MOV R0, UR4 ;  /* 0x0000000400007c02 */ /* 0x000fce0008000f00 */
.L_x_192:
[----:B-1----:R1:W2:Y:S02]  /*96e0*/  SYNCS.PHASECHK.TRANS64.TRYWAIT P0, [R0+URZ+0x170], R2 ;  /* 0x00017002000075a7 */ /* 0x0022a400080011ff */
[----:B--2---:R-:W-:Y:S05]  /*96f0*/  @!P0 NANOSLEEP.SYNCS 0x989680 ;  /* 0x009896800000895d */ /* 0x004fea0003900000 */
[----:B------:R-:W2:Y:S02]  /*9700*/  @!P0 SYNCS.PHASECHK.TRANS64 P0, [R0+URZ+0x170], R2 ;  /* 0x00017002000085a7 */ /* 0x000ea400080010ff */
[----:B--2---:R-:W-:Y:S05]  /*9710*/  @!P0 BRA `(.L_x_192) ;  /* 0xfffffffc00f08947 */ /* 0x004fea000383ffff */
[----:B------:R-:W-:Y:S05]  /*9720*/  BRA `(.L_x_66) ;  /* 0xffffffa000187947 */ /* 0x000fea000383ffff */
.L_x_74:
[----:B-1----:R1:W2:Y:S02]  /*9730*/  SYNCS.PHASECHK.TRANS64.TRYWAIT P1, [R0+URZ+0x160], R2 ;  /* 0x00016002000075a7 */ /* 0x0022a400080211ff */
[----:B--2---:R-:W-:Y:S05]  /*9740*/  @!P1 NANOSLEEP.SYNCS 0x989680 ;  /* 0x009896800000995d */ /* 0x004fea0003900000 */
[----:B------:R-:W2:Y:S02]  /*9750*/  @!P1 SYNCS.PHASECHK.TRANS64 P1, [R0+URZ+0x160], R2 ;  /* 0x00016002000095a7 */ /* 0x000ea400080210ff */
[----:B--2---:R-:W-:Y:S05]  /*9760*/  @!P1 BRA `(.L_x_74) ;  /* 0xfffffffc00f09947 */ /* 0x004fea000383ffff */
[----:B------:R-:W-:Y:S05]  /*9770*/  BRA `(.L_x_193) ;  /* 0xffffffa400807947 */ /* 0x000fea000383ffff */
.L_x_75:
[----:B------:R-:W-:-:S07]  /*9780*/  MOV R2, UR23 ;  /* 0x0000001700027c02 */ /* 0x000fce0008000f00 */
.L_x_194:
[----:B-1----:R1:W2:Y:S02]  /*9790*/  SYNCS.PHASECHK.TRANS64.TRYWAIT P0, [R2+URZ+0x1a0], R0 ;  /* 0x0001a000020075a7 */ /* 0x0022a400080011ff */
[----:B--2---:R-:W-:Y:S05]  /*97a0*/  @!P0 NANOSLEEP.SYNCS 0x989680 ;  /* 0x009896800000895d */ /* 0x004fea0003900000 */
[----:B------:R-:W2:Y:S02]  /*97b0*/  @!P0 SYNCS.PHASECHK.TRANS64 P0, [R2+URZ+0x1a0], R0 ;  /* 0x0001a000020085a7 */ /* 0x000ea400080010ff */
[----:B--2---:R-:W-:Y:S05]  /*97c0*/  @!P0 BRA `(.L_x_194) ;  /* 0xfffffffc00f08947 */ /* 0x004fea000383ffff */
[----:B------:R-:W-:Y:S05]  /*97d0*/  BRA `(.L_x_195) ;  /* 0xffffffa400d07947 */ /* 0x000fea000383ffff */
.L_x_78:
[----:B------:R-:W-:Y:S07]  /*97e0*/  MOV R0, UR5 ;  /* 0x0000000500007c02 */ /* 0x000fee0008000f00 */
.L_x_196:
[----:B-1----:R1:W2:Y:S02]  /*97f0*/  SYNCS.PHASECHK.TRANS64.TRYWAIT P0, [R0+URZ], R2 ;  /* 0x00000002000075a7 */ /* 0x0022a400080011ff */
[----:B--2---:R-:W-:Y:S05]  /*9800*/  @!P0 NANOSLEEP.SYNCS 0x989680 ;  /* 0x009896800000895d */ /* 0x004fea0003900000 */
[----:B------:R-:W2:Y:S02]  /*9810*/  @!P0 SYNCS.PHASECHK.TRANS64 P0, [R0+URZ], R2 ;  /* 0x00000002000085a7 */ /* 0x000ea400080010ff */
[----:B--2---:R-:W-:Y:S05]  /*9820*/  @!P0 BRA `(.L_x_196) ;  /* 0xfffffffc00f08947 */ /* 0x004fea000383ffff */
[----:B------:R-:W-:Y:S05]  /*9830*/  BRA `(.L_x_77) ;  /* 0xffffffa400ec7947 */ /* 0x000fea000383ffff */
.L_x_81:
[----:B------:R-:W-:-:S07]  /*9840*/  MOV R0, UR4 ;  /* 0x0000000400007c02 */ /* 0x000fce0008000f00 */
.L_x_197:
[----:B--2---:R2:W4:Y:S02]  /*9850*/  SYNCS.PHASECHK.TRANS64.TRYWAIT P0, [R0+URZ], R2 ;  /* 0x00000002000075a7 */ /* 0x00452400080011ff */
[----:B----4-:R-:W-:Y:S05]  /*9860*/  @!P0 NANOSLEEP.SYNCS 0x989680 ;  /* 0x009896800000895d */ /* 0x010fea0003900000 */
[----:B------:R-:W4:Y:S02]  /*9870*/  @!P0 SYNCS.PHASECHK.TRANS64 P0, [R0+URZ], R2 ;  /* 0x00000002000085a7 */ /* 0x000f2400080010ff */
[----:B----4-:R-:W-:Y:S05]  /*9880*/  @!P0 BRA `(.L_x_197) ;  /* 0xfffffffc00f08947 */ /* 0x010fea000383ffff */
[----:B------:R-:W-:Y:S05]  /*9890*/  BRA `(.L_x_198) ;  /* 0xffffffa800a07947 */ /* 0x000fea000383ffff */
.L_x_82:
[----:B------:R-:W-:-:S07]  /*98a0*/  MOV R0, UR5 ;  /* 0x0000000500007c02 */ /* 0x000fce0008000f00 */
.L_x_199:
[----:B-1----:R1:W2:Y:S02]  /*98b0*/  SYNCS.PHASECHK.TRANS64.TRYWAIT P0, [R0+URZ], R3 ;  /* 0x00000003000075a7 */ /* 0x0022a400080011ff */
[----:B--2---:R-:W-:Y:S05]  /*98c0*/  @!P0 NANOSLEEP.SYNCS 0x989680 ;  /* 0x009896800000895d */ /* 0x004fea0003900000 */
[----:B------:R-:W2:Y:S02]  /*98d0*/  @!P0 SYNCS.PHASECHK.TRANS64 P0, [R0+URZ], R3 ;  /* 0x00000003000085a7 */ /* 0x000ea400080010ff */
[----:B--2---:R-:W-:Y:S05]  /*98e0*/  @!P0 BRA `(.L_x_199) ;  /* 0xfffffffc00f08947 */ /* 0x004fea000383ffff */
[----:B------:R-:W-:Y:S05]  /*98f0*/  BRA `(.L_x_200) ;  /* 0xffffffa800ac7947 */ /* 0x000fea000383ffff */
.L_x_83:
[----:B------:R-:W-:-:S07]  /*9900*/  MOV R0, UR5 ;  /* 0x0000000500007c02 */ /* 0x000fce0008000f00 */
.L_x_201:
[----:B-1----:R1:W2:Y:S02]  /*9910*/  SYNCS.PHASECHK.TRANS64.TRYWAIT P0, [R0+URZ], R3 ;  /* 0x00000003000075a7 */ /* 0x0022a400080011ff */
[----:B--2---:R-:W-:Y:S05]  /*9920*/  @!P0 NANOSLEEP.SYNCS 0x989680 ;  /* 0x009896800000895d */ /* 0x004fea0003900000 */
[----:B------:R-:W2:Y:S02]  /*9930*/  @!P0 SYNCS.PHASECHK.TRANS64 P0, [R0+URZ], R3 ;  /* 0x00000003000085a7 */ /* 0x000ea400080010ff */
[----:B--2---:R-:W-:Y:S05]  /*9940*/  @!P0 BRA `(.L_x_201) ;  /* 0xfffffffc00f08947 */ /* 0x004fea000383ffff */
[----:B------:R-:W-:Y:S05]  /*9950*/  BRA `(.L_x_202) ;  /* 0xffffffa800b87947 */ /* 0x000fea000383ffff */
.L_x_84:
[----:B-1----:R-:W-:-:S07]  /*9960*/  MOV R0, UR4 ;  /* 0x0000000400007c02 */ /* 0x002fce0008000f00 */
.L_x_203:
[----:B-1----:R1:W2:Y:S02]  /*9970*/  SYNCS.PHASECHK.TRANS64.TRYWAIT P0, [R0+URZ], R2 ;  /* 0x00000002000075a7 */ /* 0x0022a400080011ff */
[----:B--2---:R-:W-:Y:S05]  /*9980*/  @!P0 NANOSLEEP.SYNCS 0x989680 ;  /* 0x009896800000895d */ /* 0x004fea0003900000 */
[----:B------:R-:W2:Y:S02]  /*9990*/  @!P0 SYNCS.PHASECHK.TRANS64 P0, [R0+URZ], R2 ;  /* 0x00000002000085a7 */ /* 0x000ea400080010ff */
[----:B--2---:R-:W-:Y:S05]  /*99a0*/  @!P0 BRA `(.L_x_203) ;  /* 0xfffffffc00f08947 */ /* 0x004fea000383ffff */
[----:B------:R-:W-:Y:S05]  /*99b0*/  BRA `(.L_x_204) ;  /* 0xffffffa800c47947 */ /* 0x000fea000383ffff */
.L_x_89:
[----:B--2---:R2:W3:Y:S02]  /*99c0*/  SYNCS.PHASECHK.TRANS64.TRYWAIT P0, [R12+URZ+0x160], R0 ;  /* 0x000160000c0075a7 */ /* 0x0044e400080011ff */
[----:B---3--:R-:W-:Y:S05]  /*99d0*/  @!P0 NANOSLEEP.SYNCS 0x989680 ;  /* 0x009896800000895d */ /* 0x008fea0003900000 */
[----:B------:R-:W3:Y:S02]  /*99e0*/  @!P0 SYNCS.PHASECHK.TRANS64 P0, [R12+URZ+0x160], R0 ;  /* 0x000160000c0085a7 */ /* 0x000ee400080010ff */
[----:B---3--:R-:W-:Y:S05]  /*99f0*/  @!P0 BRA `(.L_x_89) ;  /* 0xfffffffc00f08947 */ /* 0x008fea000383ffff */
[----:B------:R-:W-:Y:S05]  /*9a00*/  BRA `(.L_x_205) ;  /* 0xffffffac00f47947 */ /* 0x000fea000383ffff */
.L_x_92:
[----:B--2---:R-:W-:Y:S07]  /*9a10*/  MOV R0, UR21 ;  /* 0x0000001500007c02 */ /* 0x004fee0008000f00 */
.L_x_206:
[----:B--2---:R2:W3:Y:S02]  /*9a20*/  SYNCS.PHASECHK.TRANS64.TRYWAIT P2, [R0+URZ+0x158], R6 ;  /* 0x00015806000075a7 */ /* 0x0044e400080411ff */
[----:B---3--:R-:W-:Y:S05]  /*9a30*/  @!P2 NANOSLEEP.SYNCS 0x989680 ;  /* 0x009896800000a95d */ /* 0x008fea0003900000 */
[----:B------:R-:W3:Y:S02]  /*9a40*/  @!P2 SYNCS.PHASECHK.TRANS64 P2, [R0+URZ+0x158], R6 ;  /* 0x000158060000a5a7 */ /* 0x000ee400080410ff */
[----:B---3--:R-:W-:Y:S05]  /*9a50*/  @!P2 BRA `(.L_x_206) ;  /* 0xfffffffc00f0a947 */ /* 0x008fea000383ffff */
[----:B------:R-:W-:Y:S05]  /*9a60*/  BRA `(.L_x_91) ;  /* 0xffffffb4005c7947 */ /* 0x000fea000383ffff */
.L_x_95:
[----:B------:R-:W-:Y:S07]  /*9a70*/  MOV R0, UR21 ;  /* 0x0000001500007c02 */ /* 0x000fee0008000f00 */
.L_x_207:
[----:B--2---:R2:W3:Y:S02]  /*9a80*/  SYNCS.PHASECHK.TRANS64.TRYWAIT P0, [R0+URZ+0x130], R9 ;  /* 0x00013009000075a7 */ /* 0x0044e400080011ff */
[----:B---3--:R-:W-:Y:S05]  /*9a90*/  @!P0 NANOSLEEP.SYNCS 0x989680 ;  /* 0x009896800000895d */ /* 0x008fea0003900000 */
[----:B------:R-:W3:Y:S02]  /*9aa0*/  @!P0 SYNCS.PHASECHK.TRANS64 P0, [R0+URZ+0x130], R9 ;  /* 0x00013009000085a7 */ /* 0x000ee400080010ff */
[----:B---3--:R-:W-:Y:S05]  /*9ab0*/  @!P0 BRA `(.L_x_207) ;  /* 0xfffffffc00f08947 */ /* 0x008fea000383ffff */
[----:B------:R-:W-:Y:S05]  /*9ac0*/  BRA `(.L_x_208) ;  /* 0xffffffb400b87947 */ /* 0x000fea000383ffff */
.L_x_96:
[----:B------:R-:W-:Y:S07]  /*9ad0*/  MOV R0, UR21 ;  /* 0x0000001500007c02 */ /* 0x000fee0008000f00 */
.L_x_209:
[----:B--2---:R2:W3:Y:S02]  /*9ae0*/  SYNCS.PHASECHK.TRANS64.TRYWAIT P0, [R0+URZ+0x138], R9 ;  /* 0x00013809000075a7 */ /* 0x0044e400080011ff */
[----:B---3--:R-:W-:Y:S05]  /*9af0*/  @!P0 NANOSLEEP.SYNCS 0x989680 ;  /* 0x009896800000895d */ /* 0x008fea0003900000 */
[----:B------:R-:W3:Y:S02]  /*9b00*/  @!P0 SYNCS.PHASECHK.TRANS64 P0, [R0+URZ+0x138], R9 ;  /* 0x00013809000085a7 */ /* 0x000ee400080010ff */
[----:B---3--:R-:W-:Y:S05]  /*9b10*/  @!P0 BRA `(.L_x_209) ;  /* 0xfffffffc00f08947 */ /* 0x008fea000383ffff */
[----:B------:R-:W-:Y:S05]  /*9b20*/  BRA `(.L_x_210) ;  /* 0xffffffb400f07947 */ /* 0x000fea000383ffff */
.L_x_97:
[----:B------:R-:W-:Y:S07]  /*9b30*/  MOV R0, UR21 ;  /* 0x0000001500007c02 */ /* 0x000fee0008000f00 */
.L_x_211:
[----:B--2---:R2:W3:Y:S02]  /*9b40*/  SYNCS.PHASECHK.TRANS64.TRYWAIT P0, [R0+URZ+0x140], R9 ;  /* 0x00014009000075a7 */ /* 0x0044e400080011ff */
[----:B---3--:R-:W-:Y:S05]  /*9b50*/  @!P0 NANOSLEEP.SYNCS 0x989680 ;  /* 0x009896800000895d */ /* 0x008fea0003900000 */
[----:B------:R-:W3:Y:S02]  /*9b60*/  @!P0 SYNCS.PHASECHK.TRANS64 P0, [R0+URZ+0x140], R9 ;  /* 0x00014009000085a7 */ /* 0x000ee400080010ff */
[----:B---3--:R-:W-:Y:S05]  /*9b70*/  @!P0 BRA `(.L_x_211) ;  /* 0xfffffffc00f08947 */ /* 0x008fea000383ffff */
[----:B------:R-:W-:Y:S05]  /*9b80*/  BRA `(.L_x_212) ;  /* 0xffffffb800347947 */ /* 0x000fea000383ffff */
.L_x_98:
[----:B------:R-:W-:Y:S07]  /*9b90*/  MOV R0, UR21 ;  /* 0x0000001500007c02 */ /* 0x000fee0008000f00 */
.L_x_213:
[----:B--2---:R2:W3:Y:S02]  /*9ba0*/  SYNCS.PHASECHK.TRANS64.TRYWAIT P0, [R0+URZ+0x148], R9 ;  /* 0x00014809000075a7 */ /* 0x0044e400080011ff */
[----:B---3--:R-:W-:Y:S05]  /*9bb0*/  @!P0 NANOSLEEP.SYNCS 0x989680 ;  /* 0x009896800000895d */ /* 0x008fea0003900000 */
[----:B------:R-:W3:Y:S02]  /*9bc0*/  @!P0 SYNCS.PHASECHK.TRANS64 P0, [R0+URZ+0x148], R9 ;  /* 0x00014809000085a7 */ /* 0x000ee400080010ff */
[----:B---3--:R-:W-:Y:S05]  /*9bd0*/  @!P0 BRA `(.L_x_213) ;  /* 0xfffffffc00f08947 */ /* 0x008fea000383ffff */
[----:B------:R-:W-:Y:S05]  /*9be0*/  BRA `(.L_x_214) ;  /* 0xffffffb800747947 */ /* 0x000fea000383ffff */
.L_x_100:
[----:B------:R-:W-:-:S07]  /*9bf0*/  MOV R0, UR21 ;  /* 0x0000001500007c02 */ /* 0x000fce0008000f00 */
.L_x_215:
[----:B---3--:R3:W4:Y:S02]  /*9c00*/  SYNCS.PHASECHK.TRANS64.TRYWAIT P0, [R0+URZ+0x130], R2 ;  /* 0x00013002000075a7 */ /* 0x00872400080011ff */
[----:B----4-:R-:W-:Y:S05]  /*9c10*/  @!P0 NANOSLEEP.SYNCS 0x989680 ;  /* 0x009896800000895d */ /* 0x010fea0003900000 */
[----:B------:R-:W4:Y:S02]  /*9c20*/  @!P0 SYNCS.PHASECHK.TRANS64 P0, [R0+URZ+0x130], R2 ;  /* 0x00013002000085a7 */ /* 0x000f2400080010ff */
[----:B----4-:R-:W-:Y:S05]  /*9c30*/  @!P0 BRA `(.L_x_215) ;  /* 0xfffffffc00f08947 */ /* 0x010fea000383ffff */
[----:B------:R-:W-:Y:S05]  /*9c40*/  BRA `(.L_x_216) ;  /* 0xffffffb800ec7947 */ /* 0x000fea000383ffff */
.L_x_101:
[----:B---3--:R-:W-:-:S07]  /*9c50*/  MOV R0, UR21 ;  /* 0x0000001500007c02 */ /* 0x008fce0008000f00 */
.L_x_217:
[----:B---3--:R3:W4:Y:S02]  /*9c60*/  SYNCS.PHASECHK.TRANS64.TRYWAIT P0, [R0+URZ+0x138], R2 ;  /* 0x00013802000075a7 */ /* 0x00872400080011ff */
[----:B----4-:R-:W-:Y:S05]  /*9c70*/  @!P0 NANOSLEEP.SYNCS 0x989680 ;  /* 0x009896800000895d */ /* 0x010fea0003900000 */
[----:B------:R-:W4:Y:S02]  /*9c80*/  @!P0 SYNCS.PHASECHK.TRANS64 P0, [R0+URZ+0x138], R2 ;  /* 0x00013802000085a7 */ /* 0x000f2400080010ff */
[----:B----4-:R-:W-:Y:S05]  /*9c90*/  @!P0 BRA `(.L_x_217) ;  /* 0xfffffffc00f08947 */ /* 0x010fea000383ffff */
[----:B------:R-:W-:Y:S05]  /*9ca0*/  BRA `(.L_x_218) ;  /* 0xffffffb800dc7947 */ /* 0x000fea000383ffff */
.L_x_102:
[----:B---3--:R-:W-:-:S07]  /*9cb0*/  MOV R0, UR21 ;  /* 0x0000001500007c02 */ /* 0x008fce0008000f00 */
.L_x_219:
[----:B---3--:R3:W4:Y:S02]  /*9cc0*/  SYNCS.PHASECHK.TRANS64.TRYWAIT P0, [R0+URZ+0x140], R2 ;  /* 0x00014002000075a7 */ /* 0x00872400080011ff */
[----:B----4-:R-:W-:Y:S05]  /*9cd0*/  @!P0 NANOSLEEP.SYNCS 0x989680 ;  /* 0x009896800000895d */ /* 0x010fea0003900000 */
[----:B------:R-:W4:Y:S02]  /*9ce0*/  @!P0 SYNCS.PHASECHK.TRANS64 P0, [R0+URZ+0x140], R2 ;  /* 0x00014002000085a7 */ /* 0x000f2400080010ff */
[----:B----4-:R-:W-:Y:S05]  /*9cf0*/  @!P0 BRA `(.L_x_219) ;  /* 0xfffffffc00f08947 */ /* 0x010fea000383ffff */
[----:B------:R-:W-:Y:S05]  /*9d00*/  BRA `(.L_x_220) ;  /* 0xffffffb800cc7947 */ /* 0x000fea000383ffff */
.L_x_104:
[----:B-1----:R1:W2:Y:S02]  /*9d10*/  SYNCS.PHASECHK.TRANS64.TRYWAIT P0, [R3+URZ+0x160], R0 ;  /* 0x00016000030075a7 */ /* 0x0022a400080011ff */
[----:B--2---:R-:W-:Y:S05]  /*9d20*/  @!P0 NANOSLEEP.SYNCS 0x989680 ;  /* 0x009896800000895d */ /* 0x004fea0003900000 */
[----:B------:R-:W2:Y:S02]  /*9d30*/  @!P0 SYNCS.PHASECHK.TRANS64 P0, [R3+URZ+0x160], R0 ;  /* 0x00016000030085a7 */ /* 0x000ea400080010ff */
[----:B--2---:R-:W-:Y:S05]  /*9d40*/  @!P0 BRA `(.L_x_104) ;  /* 0xfffffffc00f08947 */ /* 0x004fea000383ffff */
[----:B------:R-:W-:Y:S05]  /*9d50*/  BRA `(.L_x_221) ;  /* 0xffffffbc00987947 */ /* 0x000fea000383ffff */
.L_x_115:
[----:B-1----:R-:W-:Y:S04]  /*9d60*/  MOV R0, UR44 ;  /* 0x0000002c00007c02 */ /* 0x002fe80008000f00 */
[----:B------:R1:W2:Y:S03]  /*9d70*/  SYNCS.PHASECHK.TRANS64.TRYWAIT P1, [R0+URZ+0x110], R3 ;  /* 0x00011003000075a7 */ /* 0x0002a600080211ff */
[----:B--2---:R-:W-:Y:S05]  /*9d80*/  @!P1 NANOSLEEP.SYNCS 0x989680 ;  /* 0x009896800000995d */ /* 0x004fea0003900000 */
[----:B------:R-:W2:Y:S02]  /*9d90*/  @!P1 SYNCS.PHASECHK.TRANS64 P1, [R0+URZ+0x110], R3 ;  /* 0x00011003000095a7 */ /* 0x000ea400080210ff */
[----:B--2---:R-:W-:Y:S05]  /*9da0*/  @!P1 BRA `(.L_x_115) ;  /* 0xfffffffc00ec9947 */ /* 0x004fea000383ffff */
[----:B------:R-:W-:Y:S05]  /*9db0*/  BRA `(.L_x_114) ;  /* 0xffffffc800fc7947 */ /* 0x000fea000383ffff */
.L_x_117:
[----:B-1----:R1:W3:Y:S02]  /*9dc0*/  SYNCS.PHASECHK.TRANS64.TRYWAIT P0, [R26+URZ+0x180], R2 ;  /* 0x000180021a0075a7 */ /* 0x0022e400080011ff */
[----:B---3--:R-:W-:Y:S05]  /*9dd0*/  @!P0 NANOSLEEP.SYNCS 0x989680 ;  /* 0x009896800000895d */ /* 0x008fea0003900000 */
[----:B------:R-:W3:Y:S02]  /*9de0*/  @!P0 SYNCS.PHASECHK.TRANS64 P0, [R26+URZ+0x180], R2 ;  /* 0x000180021a0085a7 */ /* 0x000ee400080010ff */
[----:B---3--:R-:W-:Y:S05]  /*9df0*/  @!P0 BRA `(.L_x_117) ;  /* 0xfffffffc00f08947 */ /* 0x008fea000383ffff */
[----:B------:R-:W-:Y:S05]  /*9e00*/  BRA `(.L_x_116) ;  /* 0xffffffcc00207947 */ /* 0x000fea000383ffff */
.L_x_126:
[----:B---3--:R3:W4:Y:S02]  /*9e10*/  SYNCS.PHASECHK.TRANS64.TRYWAIT P0, [R4+URZ+0x110], R0 ;  /* 0x00011000040075a7 */ /* 0x00872400080011ff */
[----:B----4-:R-:W-:Y:S05]  /*9e20*/  @!P0 NANOSLEEP.SYNCS 0x989680 ;  /* 0x009896800000895d */ /* 0x010fea0003900000 */
[----:B------:R-:W4:Y:S02]  /*9e30*/  @!P0 SYNCS.PHASECHK.TRANS64 P0, [R4+URZ+0x110], R0 ;  /* 0x00011000040085a7 */ /* 0x000f2400080010ff */
[----:B----4-:R-:W-:Y:S05]  /*9e40*/  @!P0 BRA `(.L_x_126) ;  /* 0xfffffffc00f08947 */ /* 0x010fea000383ffff */
[----:B------:R-:W-:Y:S05]  /*9e50*/  BRA `(.L_x_125) ;  /* 0xffffffd4000c7947 */ /* 0x000fea000383ffff */
.L_x_134:
[----:B-1----:R1:W4:Y:S02]  /*9e60*/  SYNCS.PHASECHK.TRANS64.TRYWAIT P0, [R2+URZ+0x110], R4 ;  /* 0x00011004020075a7 */ /* 0x00232400080011ff */
[----:B----4-:R-:W-:Y:S05]  /*9e70*/  @!P0 NANOSLEEP.SYNCS 0x989680 ;  /* 0x009896800000895d */ /* 0x010fea0003900000 */
[----:B------:R-:W4:Y:S02]  /*9e80*/  @!P0 SYNCS.PHASECHK.TRANS64 P0, [R2+URZ+0x110], R4 ;  /* 0x00011004020085a7 */ /* 0x000f2400080010ff */
[----:B----4-:R-:W-:Y:S05]  /*9e90*/  @!P0 BRA `(.L_x_134) ;  /* 0xfffffffc00f08947 */ /* 0x010fea000383ffff */
[----:B------:R-:W-:Y:S05]  /*9ea0*/  BRA `(.L_x_133) ;  /* 0xffffffdc001c7947 */ /* 0x000fea000383ffff */
.L_x_142:
[----:B---3--:R3:W4:Y:S02]  /*9eb0*/  SYNCS.PHASECHK.TRANS64.TRYWAIT P0, [R3+URZ+0x110], R0 ;  /* 0x00011000030075a7 */ /* 0x00872400080011ff */
[----:B----4-:R-:W-:Y:S05]  /*9ec0*/  @!P0 NANOSLEEP.SYNCS 0x989680 ;  /* 0x009896800000895d */ /* 0x010fea0003900000 */
[----:B------:R-:W4:Y:S02]  /*9ed0*/  @!P0 SYNCS.PHASECHK.TRANS64 P0, [R3+URZ+0x110], R0 ;  /* 0x00011000030085a7 */ /* 0x000f2400080010ff */
[----:B----4-:R-:W-:Y:S05]  /*9ee0*/  @!P0 BRA `(.L_x_142) ;  /* 0xfffffffc00f08947 */ /* 0x010fea000383ffff */
[----:B------:R-:W-:Y:S05]  /*9ef0*/  BRA `(.L_x_141) ;  /* 0xffffffe400287947 */ /* 0x000fea000383ffff */
        .weak           $__internal_0_$__cuda_sm10x_tcgen05_guardrail_trap_col_being_dealloced_not_returned_by_alloc
        .type           $__internal_0_$__cuda_sm10x_tcgen05_guardrail_trap_col_being_dealloced_not_returned_by_alloc,@function
        .size           $__internal_0_$__cuda_sm10x_tcgen05_guardrail_trap_col_being_dealloced_not_returned_by_alloc,($__internal_1_$__cuda_sm10x_tcgen05_guardrail_trap_phase_invalid_during_alloc - $__internal_0_$__cuda_sm10x_tcgen05_guardrail_trap_col_being_dealloced_not_returned_by_alloc)
$__internal_0_$__cuda_sm10x_tcgen05_guardrail_trap_col_being_dealloced_not_returned_by_alloc:
[----:B------:R-:W-:Y:S05]  /*9f00*/  BPT.TRAP 0x1 ;  /* 0x000000040000795c */ /* 0x000fea0000300000 */
[----:B------:R-:W-:-:S04]  /*9f10*/  HFMA2 R3, -RZ, RZ, 0, 0 ;  /* 0x00000000ff037431 */ /* 0x000fc800000001ff */
[----:B------:R-:W-:Y:S05]  /*9f20*/  RET.REL.NODEC R2 `(_ZN7cutlass13device_kernelINS_4gemm6kernel13GemmUniversalIN4cute5tupleIJiiiiEEENS1_10collective13CollectiveMmaINS1_35MainloopSm100TmaUmmaWarpSpecializedILi17ELi2ELi4ENS5_IJNS4_1CILi1EEENSA_ILi4EEESB_EEEEENS5_IJNSA_ILi64EEENSA_ILi128EEENSA_ILi32EEEEEENS_6half_tENS5_IJlSB_lEEESJ_SK_NS4_8TiledMMAINS4_8MMA_AtomIJNS4_20SM100_MMA_F16BF16_SSISJ_SJ_fLi64ELi128ELNS4_4UMMA5MajorE0ELSP_0ELNSO_7ScaleInE0ELSQ_0EEEEEENS4_6LayoutINS5_IJSB_SB_SB_EEENS5_IJNSA_ILi0EEESV_SV_EEEEENS5_IJNS4_10UnderscoreESY_SY_EEEEENS4_23SM90_TMA_LOAD_MULTICASTENS4_14ComposedLayoutINS4_7SwizzleILi2ELi4ELi3EEENS4_18smem_ptr_flag_bitsILi16EEENST_INS5_IJNSA_ILi8EEESH_EEENS5_IJSH_SB_EEEEEEEvNS4_8identityENS4_13SM90_TMA_LOADES1B_vS1C_EENS_8epilogue10collective18CollectiveEpilogueINS1F_23Sm100TmaWarpSpecializedILi4ELi2ELi16ELb1ELb0EEEJSI_NS5_IJNST_ISF_SB_EENST_ISH_SB_EEEEESJ_SK_SJ_SK_NS1F_6fusion15FusionCallbacksIS1J_NS1N_17LinearCombinationISJ_fSJ_fLNS_15FloatRoundStyleE2EEESI_S1M_JEEENS4_5SM1004TMEM4LOAD26SM100_TMEM_LOAD_16dp256b4xES1D_S1B_NS4_17SM75_U32x4_LDSM_NENS4_14SM90_TMA_STOREES1B_NS4_17SM90_U32x4_STSM_NENS4_39AutoVectorizingCopyWithAssumedAlignmentILi128EEEEEEvvEEEEvNT_6ParamsE) ;  /* 0xffffff6002347950 */ /* 0x000fea0003c3ffff */
        .weak           $__internal_1_$__cuda_sm10x_tcgen05_guardrail_trap_phase_invalid_during_alloc
        .type           $__internal_1_$__cuda_sm10x_tcgen05_guardrail_trap_phase_invalid_during_alloc,@function
        .size           $__internal_1_$__cuda_sm10x_tcgen05_guardrail_trap_phase_invalid_during_alloc,($__internal_2_$__cuda_sm10x_tcgen05_guardrail_trap_unallocated_columns_being_dealloced - $__internal_1_$__cuda_sm10x_tcgen05_guardrail_trap_phase_invalid_during_alloc)
$__internal_1_$__cuda_sm10x_tcgen05_guardrail_trap_phase_invalid_during_alloc:
[----:B------:R-:W-:Y:S05]  /*9f30*/  BPT.TRAP 0x1 ;  /* 0x000000040000795c */ /* 0x000fea0000300000 */
[----:B------:R-:W-:-:S04]  /*9f40*/  MOV R5, 0x0 ;  /* 0x0000000000057802 */ /* 0x000fc80000000f00 */
[----:B------:R-:W-:Y:S05]  /*9f50*/  RET.REL.NODEC R4 `(_ZN7cutlass13device_kernelINS_4gemm6kernel13GemmUniversalIN4cute5tupleIJiiiiEEENS1_10collective13CollectiveMmaINS1_35MainloopSm100TmaUmmaWarpSpecializedILi17ELi2ELi4ENS5_IJNS4_1CILi1EEENSA_ILi4EEESB_EEEEENS5_IJNSA_ILi64EEENSA_ILi128EEENSA_ILi32EEEEEENS_6half_tENS5_IJlSB_lEEESJ_SK_NS4_8TiledMMAINS4_8MMA_AtomIJNS4_20SM100_MMA_F16BF16_SSISJ_SJ_fLi64ELi128ELNS4_4UMMA5MajorE0ELSP_0ELNSO_7ScaleInE0ELSQ_0EEEEEENS4_6LayoutINS5_IJSB_SB_SB_EEENS5_IJNSA_ILi0EEESV_SV_EEEEENS5_IJNS4_10UnderscoreESY_SY_EEEEENS4_23SM90_TMA_LOAD_MULTICASTENS4_14ComposedLayoutINS4_7SwizzleILi2ELi4ELi3EEENS4_18smem_ptr_flag_bitsILi16EEENST_INS5_IJNSA_ILi8EEESH_EEENS5_IJSH_SB_EEEEEEEvNS4_8identityENS4_13SM90_TMA_LOADES1B_vS1C_EENS_8epilogue10collective18CollectiveEpilogueINS1F_23Sm100TmaWarpSpecializedILi4ELi2ELi16ELb1ELb0EEEJSI_NS5_IJNST_ISF_SB_EENST_ISH_SB_EEEEESJ_SK_SJ_SK_NS1F_6fusion15FusionCallbacksIS1J_NS1N_17LinearCombinationISJ_fSJ_fLNS_15FloatRoundStyleE2EEESI_S1M_JEEENS4_5SM1004TMEM4LOAD26SM100_TMEM_LOAD_16dp256b4xES1D_S1B_NS4_17SM75_U32x4_LDSM_NENS4_14SM90_TMA_STOREES1B_NS4_17SM90_U32x4_STSM_NENS4_39AutoVectorizingCopyWithAssumedAlignmentILi128EEEEEEvvEEEEvNT_6ParamsE) ;  /* 0xffffff6004287950 */ /* 0x000fea0003c3ffff */
        .weak           $__internal_2_$__cuda_sm10x_tcgen05_guardrail_trap_unallocated_columns_being_dealloced
        .type           $__internal_2_$__cuda_sm10x_tcgen05_guardrail_trap_unallocated_columns_being_dealloced,@function
        .size           $__internal_2_$__cuda_sm10x_tcgen05_guardrail_trap_unallocated_columns_being_dealloced,(.L_x_223 - $__internal_2_$__cuda_sm10x_tcgen05_guardrail_trap_unallocated_columns_being_dealloced)
$__internal_2_$__cuda_sm10x_tcgen05_guardrail_trap_unallocated_columns_being_dealloced:
[----:B------:R-:W-:Y:S05]  /*9f60*/  BPT.TRAP 0x1 ;  /* 0x000000040000795c */ /* 0x000fea0000300000 */
[----:B------:R-:W-:-:S04]  /*9f70*/  HFMA2 R3, -RZ, RZ, 0, 0 ;  /* 0x00000000ff037431 */ /* 0x000fc800000001ff */
[----:B------:R-:W-:Y:S05]  /*9f80*/  RET.REL.NODEC R2 `(_ZN7cutlass13device_kernelINS_4gemm6kernel13GemmUniversalIN4cute5tupleIJiiiiEEENS1_10collective13CollectiveMmaINS1_35MainloopSm100TmaUmmaWarpSpecializedILi17ELi2ELi4ENS5_IJNS4_1CILi1EEENSA_ILi4EEESB_EEEEENS5_IJNSA_ILi64EEENSA_ILi128EEENSA_ILi32EEEEEENS_6half_tENS5_IJlSB_lEEESJ_SK_NS4_8TiledMMAINS4_8MMA_AtomIJNS4_20SM100_MMA_F16BF16_SSISJ_SJ_fLi64ELi128ELNS4_4UMMA5MajorE0ELSP_0ELNSO_7ScaleInE0ELSQ_0EEEEEENS4_6LayoutINS5_IJSB_SB_SB_EEENS5_IJNSA_ILi0EEESV_SV_EEEEENS5_IJNS4_10UnderscoreESY_SY_EEEEENS4_23SM90_TMA_LOAD_MULTICASTENS4_14ComposedLayoutINS4_7SwizzleILi2ELi4ELi3EEENS4_18smem_ptr_flag_bitsILi16EEENST_INS5_IJNSA_ILi8EEESH_EEENS5_IJSH_SB_EEEEEEEvNS4_8identityENS4_13SM90_TMA_LOADES1B_vS1C_EENS_8epilogue10collective18CollectiveEpilogueINS1F_23Sm100TmaWarpSpecializedILi4ELi2ELi16ELb1ELb0EEEJSI_NS5_IJNST_ISF_SB_EENST_ISH_SB_EEEEESJ_SK_SJ_SK_NS1F_6fusion15FusionCallbacksIS1J_NS1N_17LinearCombinationISJ_fSJ_fLNS_15FloatRoundStyleE2EEESI_S1M_JEEENS4_5SM1004TMEM4LOAD26SM100_TMEM_LOAD_16dp256b4xES1D_S1B_NS4_17SM75_U32x4_LDSM_NENS4_14SM90_TMA_STOREES1B_NS4_17SM90_U32x4_STSM_NENS4_39AutoVectorizingCopyWithAssumedAlignmentILi128EEEEEEvvEEEEvNT_6ParamsE) ;  /* 0xffffff60021c7950 */ /* 0x000fea0003c3ffff */
.L_x_222:
[----:B------:R-:W-:-:S00]  /*9f90*/  BRA `(.L_x_222) ;  /* 0xfffffffc00fc7947 */ /* 0x000fc0000383ffff */
[----:B------:R-:W-:-:S00]  /*9fa0*/  NOP ;  /* 0x0000000000007918 */ /* 0x000fc00000000000 */
        /* <DEDUP_REMOVED lines=13> */
.L_x_223:


//--------------------- .nv.global.init           --------------------------
	.section	.nv.global.init,"aw",@progbits
.nv.global.init:
	.type		$str$27,@object
	.size		$str$27,($str$28 - $str$27)
$str$27:
        /*0000*/ 	.byte	0x28, 0x61, 0x64, 0x64, 0x72, 0x65, 0x73, 0x73, 0x20, 0x26, 0x20, 0x6d, 0x61, 0x73, 0x6b, 0x29
        /*0010*/ 	.byte	0x20, 0x3d, 0x3d, 0x20, 0x30, 0x00
	.type		$str$28,@object
	.size		$str$28,($str$26 - $str$28)
$str$28:
        /*0016*/ 	.byte	0x2f, 0x74, 0x6d, 0x70, 0x2f, 0x63, 0x75, 0x74, 0x6c, 0x61, 0x73, 0x73, 0x5f, 0x73, 0x77, 0x65
        /*0026*/ 	.byte	0x65, 0x70, 0x5f, 0x73, 0x72, 0x63, 0x2f, 0x69, 0x6e, 0x63, 0x6c, 0x75, 0x64, 0x65, 0x2f, 0x63
        /*0036*/ 	.byte	0x75, 0x74, 0x65, 0x2f, 0x70, 0x6f, 0x69, 0x6e, 0x74, 0x65, 0x72, 0x5f, 0x66, 0x6c, 0x61, 0x67
        /*0046*/ 	.byte	0x67, 0x65, 0x64, 0x2e, 0x68, 0x70, 0x70, 0x00
	.type		$str$26,@object
	.size		$str$26,($str$25 - $str$26)
$str$26:
        /*004e*/ 	.byte	0x2f, 0x74, 0x6d, 0x70, 0x2f, 0x63, 0x75, 0x74, 0x6c, 0x61, 0x73, 0x73, 0x5f, 0x73, 0x77, 0x65
        /*005e*/ 	.byte	0x65, 0x70, 0x5f, 0x73, 0x72, 0x63, 0x2f, 0x69, 0x6e, 0x63, 0x6c, 0x75, 0x64, 0x65, 0x2f, 0x63
        /*006e*/ 	.byte	0x75, 0x74, 0x65, 0x2f, 0x61, 0x74, 0x6f, 0x6d, 0x2f, 0x63, 0x6f, 0x70, 0x79, 0x5f, 0x74, 0x72
        /*007e*/ 	.byte	0x61, 0x69, 0x74, 0x73, 0x5f, 0x73, 0x6d, 0x31, 0x30, 0x30, 0x2e, 0x68, 0x70, 0x70, 0x00
	.type		$str$25,@object
	.size		$str$25,(__unnamed_1 - $str$25)
$str$25:
        /*008d*/ 	.byte	0x28, 0x28, 0x75, 0x69, 0x6e, 0x74, 0x33, 0x32, 0x5f, 0x74, 0x28, 0x74, 0x68, 0x72, 0x65, 0x61
        /*009d*/ 	.byte	0x64, 0x49, 0x64, 0x78, 0x2e, 0x78, 0x29, 0x20, 0x2f, 0x20, 0x33, 0x32, 0x29, 0x20, 0x25, 0x20
        /*00ad*/ 	.byte	0x34, 0x29, 0x20, 0x3d, 0x3d, 0x20, 0x28, 0x28, 0x28, 0x74, 0x6d, 0x65, 0x6d, 0x5f, 0x61, 0x64
        /*00bd*/ 	.byte	0x64, 0x72, 0x20, 0x3e, 0x3e, 0x20, 0x31, 0x36, 0x29, 0x20, 0x2f, 0x20, 0x33, 0x32, 0x29, 0x20
        /*00cd*/ 	.byte	0x25, 0x20, 0x34, 0x29, 0x00
	.type		__unnamed_1,@object
	.size		__unnamed_1,(__unnamed_2 - __unnamed_1)
__unnamed_1:
        /*00d2*/ 	.byte	0x61, 0x75, 0x74, 0x6f, 0x20, 0x63, 0x75, 0x74, 0x65, 0x3a, 0x3a, 0x61, 0x73, 0x5f, 0x70, 0x6f
        /* <DEDUP_REMOVED lines=24> */
        /*0262*/ 	.byte	0x3e, 0x3e, 0x3e, 0x5d, 0x00
	.type		__unnamed_2,@object
	.size		__unnamed_2,(.L_2 - __unnamed_2)
__unnamed_2:
        /* <DEDUP_REMOVED lines=46> */
.L_2:


//--------------------- .nv.shared._ZN7cutlass13device_kernelINS_4gemm6kernel13GemmUniversalIN4cute5tupleIJiiiiEEENS1_10collective13CollectiveMmaINS1_35MainloopSm100TmaUmmaWarpSpecializedILi17ELi2ELi4ENS5_IJNS4_1CILi1EEENSA_ILi4EEESB_EEEEENS5_IJNSA_ILi64EEENSA_ILi128EEENSA_ILi32EEEEEENS_6half_tENS5_IJlSB_lEEESJ_SK_NS4_8TiledMMAINS4_8MMA_AtomIJNS4_20SM100_MMA_F16BF16_SSISJ_SJ_fLi64ELi128ELNS4_4UMMA5MajorE0ELSP_0ELNSO_7ScaleInE0ELSQ_0EEEEEENS4_6LayoutINS5_IJSB_SB_SB_EEENS5_IJNSA_ILi0EEESV_SV_EEEEENS5_IJNS4_10UnderscoreESY_SY_EEEEENS4_23SM90_TMA_LOAD_MULTICASTENS4_14ComposedLayoutINS4_7SwizzleILi2ELi4ELi3EEENS4_18smem_ptr_flag_bitsILi16EEENST_INS5_IJNSA_ILi8EEESH_EEENS5_IJSH_SB_EEEEEEEvNS4_8identityENS4_13SM90_TMA_LOADES1B_vS1C_EENS_8epilogue10collective18CollectiveEpilogueINS1F_23Sm100TmaWarpSpecializedILi4ELi2ELi16ELb1ELb0EEEJSI_NS5_IJNST_ISF_SB_EENST_ISH_SB_EEEEESJ_SK_SJ_SK_NS1F_6fusion15FusionCallbacksIS1J_NS1N_17LinearCombinationISJ_fSJ_fLNS_15FloatRoundStyleE2EEESI_S1M_JEEENS4_5SM1004TMEM4LOAD26SM100_TMEM_LOAD_16dp256b4xES1D_S1B_NS4_17SM75_U32x4_LDSM_NENS4_14SM90_TMA_STOREES1B_NS4_17SM90_U32x4_STSM_NENS4_39AutoVectorizingCopyWithAssumedAlignmentILi128EEEEEEvvEEEEvNT_6ParamsE --------------------------
	.section	.nv.shared._ZN7cutlass13device_kernelINS_4gemm6kernel13GemmUniversalIN4cute5tupleIJiiiiEEENS1_10collective13CollectiveMmaINS1_35MainloopSm100TmaUmmaWarpSpecializedILi17ELi2ELi4ENS5_IJNS4_1CILi1EEENSA_ILi4EEESB_EEEEENS5_IJNSA_ILi64EEENSA_ILi128EEENSA_ILi32EEEEEENS_6half_tENS5_IJlSB_lEEESJ_SK_NS4_8TiledMMAINS4_8MMA_AtomIJNS4_20SM100_MMA_F16BF16_SSISJ_SJ_fLi64ELi128ELNS4_4UMMA5MajorE0ELSP_0ELNSO_7ScaleInE0ELSQ_0EEEEEENS4_6LayoutINS5_IJSB_SB_SB_EEENS5_IJNSA_ILi0EEESV_SV_EEEEENS5_IJNS4_10UnderscoreESY_SY_EEEEENS4_23SM90_TMA_LOAD_MULTICASTENS4_14ComposedLayoutINS4_7SwizzleILi2ELi4ELi3EEENS4_18smem_ptr_flag_bitsILi16EEENST_INS5_IJNSA_ILi8EEESH_EEENS5_IJSH_SB_EEEEEEEvNS4_8identityENS4_13SM90_TMA_LOADES1B_vS1C_EENS_8epilogue10collective18CollectiveEpilogueINS1F_23Sm100TmaWarpSpecializedILi4ELi2ELi16ELb1ELb0EEEJSI_NS5_IJNST_ISF_SB_EENST_ISH_SB_EEEEESJ_SK_SJ_SK_NS1F_6fusion15FusionCallbacksIS1J_NS1N_17LinearCombinationISJ_fSJ_fLNS_15FloatRoundStyleE2EEESI_S1M_JEEENS4_5SM1004TMEM4LOAD26SM100_TMEM_LOAD_16dp256b4xES1D_S1B_NS4_17SM75_U32x4_LDSM_NENS4_14SM90_TMA_STOREES1B_NS4_17SM90_U32x4_STSM_NENS4_39AutoVectorizingCopyWithAssumedAlignmentILi128EEEEEEvvEEEEvNT_6ParamsE,"aw",@nobits
	.sectionflags	@""
	.align	16
	.zero		1024


//--------------------- .nv.shared.reserved.0     --------------------------
	.section	.nv.shared.reserved.0,"aw",@nobits
	.weak		__nv_reservedSMEM_offset_0_alias
	.size		__nv_reservedSMEM_offset_0_alias, 0, 64
	.other		__nv_reservedSMEM_offset_0_alias,@"STO_CUDA_RESERVED_SHARED STV_DEFAULT"
__nv_reservedSMEM_offset_0_alias:
	.zero		0
.nv.shared.reserved.0:
	.zero		64
	.weak		__nv_reservedSMEM_tcgen05_partition
	.type		__nv_reservedSMEM_tcgen05_partition,@object
	.size		__nv_reservedSMEM_tcgen05_partition,(.L_0 - __nv_reservedSMEM_tcgen05_partition)
__nv_reservedSMEM_tcgen05_partition:
	.zero		32
.L_0:


//--------------------- .nv.global                --------------------------
	.section	.nv.global,"aw",@nobits
.nv.global:
	.type		_ZN40_INTERNAL_17afeda4_4_k_cu_3cd8280b_236904cute1_E,@object
	.size		_ZN40_INTERNAL_17afeda4_4_k_cu_3cd8280b_236904cute1_E,(_ZN40_INTERNAL_17afeda4_4_k_cu_3cd8280b_236904cuda3std3__45__cpo6cbeginE - _ZN40_INTERNAL_17afeda4_4_k_cu_3cd8280b_236904cute1_E)
_ZN40_INTERNAL_17afeda4_4_k_cu_3cd8280b_236904cute1_E:
	.zero		1
	.type		_ZN40_INTERNAL_17afeda4_4_k_cu_3cd8280b_236904cuda3std3__45__cpo6cbeginE,@object
	.size		_ZN40_INTERNAL_17afeda4_4_k_cu_3cd8280b_236904cuda3std3__45__cpo6cbeginE,(_ZN40_INTERNAL_17afeda4_4_k_cu_3cd8280b_236904cuda3std3__48in_placeE - _ZN40_INTERNAL_17afeda4_4_k_cu_3cd8280b_236904cuda3std3__45__cpo6cbeginE)
_ZN40_INTERNAL_17afeda4_4_k_cu_3cd8280b_236904cuda3std3__45__cpo6cbeginE:
	.zero		1
	.type		_ZN40_INTERNAL_17afeda4_4_k_cu_3cd8280b_236904cuda3std3__48in_placeE,@object
	.size		_ZN40_INTERNAL_17afeda4_4_k_cu_3cd8280b_236904cuda3std3__48in_placeE,(_ZN40_INTERNAL_17afeda4_4_k_cu_3cd8280b_236904cuda3std6ranges3__45__cpo9iter_moveE - _ZN40_INTERNAL_17afeda4_4_k_cu_3cd8280b_236904cuda3std3__48in_placeE)
_ZN40_INTERNAL_17afeda4_4_k_cu_3cd8280b_236904cuda3std3__48in_placeE:
	.zero		1
	.type		_ZN40_INTERNAL_17afeda4_4_k_cu_3cd8280b_236904cuda3std6ranges3__45__cpo9iter_moveE,@object
	.size		_ZN40_INTERNAL_17afeda4_4_k_cu_3cd8280b_236904cuda3std6ranges3__45__cpo9iter_moveE,(_ZN40_INTERNAL_17afeda4_4_k_cu_3cd8280b_236904cuda3std3__45__cpo5beginE - _ZN40_INTERNAL_17afeda4_4_k_cu_3cd8280b_236904cuda3std6ranges3__45__cpo9iter_moveE)
_ZN40_INTERNAL_17afeda4_4_k_cu_3cd8280b_236904cuda3std6ranges3__45__cpo9iter_moveE:
	.zero		1
	.type		_ZN40_INTERNAL_17afeda4_4_k_cu_3cd8280b_236904cuda3std3__45__cpo5beginE,@object
	.size		_ZN40_INTERNAL_17afeda4_4_k_cu_3cd8280b_236904cuda3std3__45__cpo5beginE,(_ZN40_INTERNAL_17afeda4_4_k_cu_3cd8280b_236904cuda3std3__442_GLOBAL__N__17afeda4_4_k_cu_3cd8280b_236906ignoreE - _ZN40_INTERNAL_17afeda4_4_k_cu_3cd8280b_236904cuda3std3__45__cpo5beginE)
_ZN40_INTERNAL_17afeda4_4_k_cu_3cd8280b_236904cuda3std3__45__cpo5beginE:
	.zero		1
	.type		_ZN40_INTERNAL_17afeda4_4_k_cu_3cd8280b_236904cuda3std3__442_GLOBAL__N__17afeda4_4_k_cu_3cd8280b_236906ignoreE,@object
	.size		_ZN40_INTERNAL_17afeda4_4_k_cu_3cd8280b_236904cuda3std3__442_GLOBAL__N__17afeda4_4_k_cu_3cd8280b_236906ignoreE,(_ZN40_INTERNAL_17afeda4_4_k_cu_3cd8280b_236904cute7productE - _ZN40_INTERNAL_17afeda4_4_k_cu_3cd8280b_236904cuda3std3__442_GLOBAL__N__17afeda4_4_k_cu_3cd8280b_236906ignoreE)
_ZN40_INTERNAL_17afeda4_4_k_cu_3cd8280b_236904cuda3std3__442_GLOBAL__N__17afeda4_4_k_cu_3cd8280b_236906ignoreE:
	.zero		1
	.type		_ZN40_INTERNAL_17afeda4_4_k_cu_3cd8280b_236904cute7productE,@object
	.size		_ZN40_INTERNAL_17afeda4_4_k_cu_3cd8280b_236904cute7productE,(_ZN40_INTERNAL_17afeda4_4_k_cu_3cd8280b_236904cuda3std3__45__cpo3endE - _ZN40_INTERNAL_17afeda4_4_k_cu_3cd8280b_236904cute7productE)
_ZN40_INTERNAL_17afeda4_4_k_cu_3cd8280b_236904cute7productE:
	.zero		1
	.type		_ZN40_INTERNAL_17afeda4_4_k_cu_3cd8280b_236904cuda3std3__45__cpo3endE,@object
	.size		_ZN40_INTERNAL_17afeda4_4_k_cu_3cd8280b_236904cuda3std3__45__cpo3endE,(_ZN40_INTERNAL_17afeda4_4_k_cu_3cd8280b_236904cuda3std3__419piecewise_constructE - _ZN40_INTERNAL_17afeda4_4_k_cu_3cd8280b_236904cuda3std3__45__cpo3endE)
_ZN40_INTERNAL_17afeda4_4_k_cu_3cd8280b_236904cuda3std3__45__cpo3endE:
	.zero		1
	.type		_ZN40_INTERNAL_17afeda4_4_k_cu_3cd8280b_236904cuda3std3__419piecewise_constructE,@object
	.size		_ZN40_INTERNAL_17afeda4_4_k_cu_3cd8280b_236904cuda3std3__419piecewise_constructE,(_ZN40_INTERNAL_17afeda4_4_k_cu_3cd8280b_236904cuda3std3__45__cpo4cendE - _ZN40_INTERNAL_17afeda4_4_k_cu_3cd8280b_236904cuda3std3__419piecewise_constructE)
_ZN40_INTERNAL_17afeda4_4_k_cu_3cd8280b_236904cuda3std3__419piecewise_constructE:
	.zero		1
	.type		_ZN40_INTERNAL_17afeda4_4_k_cu_3cd8280b_236904cuda3std3__45__cpo4cendE,@object
	.size		_ZN40_INTERNAL_17afeda4_4_k_cu_3cd8280b_236904cuda3std3__45__cpo4cendE,(_ZN40_INTERNAL_17afeda4_4_k_cu_3cd8280b_236904cuda3std6ranges3__45__cpo4swapE - _ZN40_INTERNAL_17afeda4_4_k_cu_3cd8280b_236904cuda3std3__45__cpo4cendE)
_ZN40_INTERNAL_17afeda4_4_k_cu_3cd8280b_236904cuda3std3__45__cpo4cendE:
	.zero		1
	.type		_ZN40_INTERNAL_17afeda4_4_k_cu_3cd8280b_236904cuda3std6ranges3__45__cpo4swapE,@object
	.size		_ZN40_INTERNAL_17afeda4_4_k_cu_3cd8280b_236904cuda3std6ranges3__45__cpo4swapE,(.L_10 - _ZN40_INTERNAL_17afeda4_4_k_cu_3cd8280b_236904cuda3std6ranges3__45__cpo4swapE)
_ZN40_INTERNAL_17afeda4_4_k_cu_3cd8280b_236904cuda3std6ranges3__45__cpo4swapE:
	.zero		1
.L_10:


//--------------------- .nv.constant0._ZN7cutlass13device_kernelINS_4gemm6kernel13GemmUniversalIN4cute5tupleIJiiiiEEENS1_10collective13CollectiveMmaINS1_35MainloopSm100TmaUmmaWarpSpecializedILi17ELi2ELi4ENS5_IJNS4_1CILi1EEENSA_ILi4EEESB_EEEEENS5_IJNSA_ILi64EEENSA_ILi128EEENSA_ILi32EEEEEENS_6half_tENS5_IJlSB_lEEESJ_SK_NS4_8TiledMMAINS4_8MMA_AtomIJNS4_20SM100_MMA_F16BF16_SSISJ_SJ_fLi64ELi128ELNS4_4UMMA5MajorE0ELSP_0ELNSO_7ScaleInE0ELSQ_0EEEEEENS4_6LayoutINS5_IJSB_SB_SB_EEENS5_IJNSA_ILi0EEESV_SV_EEEEENS5_IJNS4_10UnderscoreESY_SY_EEEEENS4_23SM90_TMA_LOAD_MULTICASTENS4_14ComposedLayoutINS4_7SwizzleILi2ELi4ELi3EEENS4_18smem_ptr_flag_bitsILi16EEENST_INS5_IJNSA_ILi8EEESH_EEENS5_IJSH_SB_EEEEEEEvNS4_8identityENS4_13SM90_TMA_LOADES1B_vS1C_EENS_8epilogue10collective18CollectiveEpilogueINS1F_23Sm100TmaWarpSpecializedILi4ELi2ELi16ELb1ELb0EEEJSI_NS5_IJNST_ISF_SB_EENST_ISH_SB_EEEEESJ_SK_SJ_SK_NS1F_6fusion15FusionCallbacksIS1J_NS1N_17LinearCombinationISJ_fSJ_fLNS_15FloatRoundStyleE2EEESI_S1M_JEEENS4_5SM1004TMEM4LOAD26SM100_TMEM_LOAD_16dp256b4xES1D_S1B_NS4_17SM75_U32x4_LDSM_NENS4_14SM90_TMA_STOREES1B_NS4_17SM90_U32x4_STSM_NENS4_39AutoVectorizingCopyWithAssumedAlignmentILi128EEEEEEvvEEEEvNT_6ParamsE --------------------------
	.section	.nv.constant0._ZN7cutlass13device_kernelINS_4gemm6kernel13GemmUniversalIN4cute5tupleIJiiiiEEENS1_10collective13CollectiveMmaINS1_35MainloopSm100TmaUmmaWarpSpecializedILi17ELi2ELi4ENS5_IJNS4_1CILi1EEENSA_ILi4EEESB_EEEEENS5_IJNSA_ILi64EEENSA_ILi128EEENSA_ILi32EEEEEENS_6half_tENS5_IJlSB_lEEESJ_SK_NS4_8TiledMMAINS4_8MMA_AtomIJNS4_20SM100_MMA_F16BF16_SSISJ_SJ_fLi64ELi128ELNS4_4UMMA5MajorE0ELSP_0ELNSO_7ScaleInE0ELSQ_0EEEEEENS4_6LayoutINS5_IJSB_SB_SB_EEENS5_IJNSA_ILi0EEESV_SV_EEEEENS5_IJNS4_10UnderscoreESY_SY_EEEEENS4_23SM90_TMA_LOAD_MULTICASTENS4_14ComposedLayoutINS4_7SwizzleILi2ELi4ELi3EEENS4_18smem_ptr_flag_bitsILi16EEENST_INS5_IJNSA_ILi8EEESH_EEENS5_IJSH_SB_EEEEEEEvNS4_8identityENS4_13SM90_TMA_LOADES1B_vS1C_EENS_8epilogue10collective18CollectiveEpilogueINS1F_23Sm100TmaWarpSpecializedILi4ELi2ELi16ELb1ELb0EEEJSI_NS5_IJNST_ISF_SB_EENST_ISH_SB_EEEEESJ_SK_SJ_SK_NS1F_6fusion15FusionCallbacksIS1J_NS1N_17LinearCombinationISJ_fSJ_fLNS_15FloatRoundStyleE2EEESI_S1M_JEEENS4_5SM1004TMEM4LOAD26SM100_TMEM_LOAD_16dp256b4xES1D_S1B_NS4_17SM75_U32x4_LDSM_NENS4_14SM90_TMA_STOREES1B_NS4_17SM90_U32x4_STSM_NENS4_39AutoVectorizingCopyWithAssumedAlignmentILi128EEEEEEvvEEEEvNT_6ParamsE,"a",@progbits
	.sectionflags	@""
	.align	4
.nv.constant0._ZN7cutlass13device_kernelINS_4gemm6kernel13GemmUniversalIN4cute5tupleIJiiiiEEENS1_10collective13CollectiveMmaINS1_35MainloopSm100TmaUmmaWarpSpecializedILi17ELi2ELi4ENS5_IJNS4_1CILi1EEENSA_ILi4EEESB_EEEEENS5_IJNSA_ILi64EEENSA_ILi128EEENSA_ILi32EEEEEENS_6half_tENS5_IJlSB_lEEESJ_SK_NS4_8TiledMMAINS4_8MMA_AtomIJNS4_20SM100_MMA_F16BF16_SSISJ_SJ_fLi64ELi128ELNS4_4UMMA5MajorE0ELSP_0ELNSO_7ScaleInE0ELSQ_0EEEEEENS4_6LayoutINS5_IJSB_SB_SB_EEENS5_IJNSA_ILi0EEESV_SV_EEEEENS5_IJNS4_10UnderscoreESY_SY_EEEEENS4_23SM90_TMA_LOAD_MULTICASTENS4_14ComposedLayoutINS4_7SwizzleILi2ELi4ELi3EEENS4_18smem_ptr_flag_bitsILi16EEENST_INS5_IJNSA_ILi8EEESH_EEENS5_IJSH_SB_EEEEEEEvNS4_8identityENS4_13SM90_TMA_LOADES1B_vS1C_EENS_8epilogue10collective18CollectiveEpilogueINS1F_23Sm100TmaWarpSpecializedILi4ELi2ELi16ELb1ELb0EEEJSI_NS5_IJNST_ISF_SB_EENST_ISH_SB_EEEEESJ_SK_SJ_SK_NS1F_6fusion15FusionCallbacksIS1J_NS1N_17LinearCombinationISJ_fSJ_fLNS_15FloatRoundStyleE2EEESI_S1M_JEEENS4_5SM1004TMEM4LOAD26SM100_TMEM_LOAD_16dp256b4xES1D_S1B_NS4_17SM75_U32x4_LDSM_NENS4_14SM90_TMA_STOREES1B_NS4_17SM90_U32x4_STSM_NENS4_39AutoVectorizingCopyWithAssumedAlignmentILi128EEEEEEvvEEEEvNT_6ParamsE:
	.zero		2944


//--------------------- SYMBOLS --------------------------

	.type		.nv.reservedSmem.offset0,@object
	.size		.nv.reservedSmem.offset0,0x4
	.type		.nv.reservedSmem.cap,@object
	.size		.nv.reservedSmem.cap,0x4
	.type		__assertfail,@function
